	.headerflags	@"EF_CUDA_TEXMODE_UNIFIED EF_CUDA_64BIT_ADDRESS EF_CUDA_ACCELERATORS EF_CUDA_SM90 EF_CUDA_VIRTUAL_SM(EF_CUDA_SM90)"
	.elftype	@"ET_EXEC"


//--------------------- .nv.info                  --------------------------
	.section	.nv.info,"",@"SHT_CUDA_INFO"
	.align	4


	//----- nvinfo : EIATTR_REGCOUNT
	.align		4
        /*0000*/ 	.byte	0x04, 0x2f
        /*0002*/ 	.short	(.L_3 - .L_2)
	.align		4
.L_2:
        /*0004*/ 	.word	index@(triton_poi_fused__native_batch_norm_legit_no_training_relu_7)
        /*0008*/ 	.word	0x00000028


	//----- nvinfo : EIATTR_MIN_STACK_SIZE
	.align		4
.L_3:
        /*000c*/ 	.byte	0x04, 0x12
        /*000e*/ 	.short	(.L_5 - .L_4)
	.align		4
.L_4:
        /*0010*/ 	.word	index@(triton_poi_fused__native_batch_norm_legit_no_training_relu_7)
        /*0014*/ 	.word	0x00000000


	//----- nvinfo : EIATTR_FRAME_SIZE
	.align		4
.L_5:
        /*0018*/ 	.byte	0x04, 0x11
        /*001a*/ 	.short	(.L_7 - .L_6)
	.align		4
.L_6:
        /*001c*/ 	.word	index@(triton_poi_fused__native_batch_norm_legit_no_training_relu_7)
        /*0020*/ 	.word	0x00000000


	//----- nvinfo : EIATTR_MIN_STACK_SIZE
	.align		4
.L_7:
        /*0024*/ 	.byte	0x04, 0x12
        /*0026*/ 	.short	(.L_9 - .L_8)
	.align		4
.L_8:
        /*0028*/ 	.word	index@(triton_poi_fused__native_batch_norm_legit_no_training_relu_7)
        /*002c*/ 	.word	0x00000000
.L_9:


//--------------------- .nv.info.triton_poi_fused__native_batch_norm_legit_no_training_relu_7 --------------------------
	.section	.nv.info.triton_poi_fused__native_batch_norm_legit_no_training_relu_7,"",@"SHT_CUDA_INFO"
	.sectionflags	@""
	.align	4


	//----- nvinfo : EIATTR_CUDA_API_VERSION
	.align		4
        /*0000*/ 	.byte	0x04, 0x37
        /*0002*/ 	.short	(.L_11 - .L_10)
.L_10:
        /*0004*/ 	.word	0x0000007c


	//----- nvinfo : EIATTR_KPARAM_INFO
	.align		4
.L_11:
        /*0008*/ 	.byte	0x04, 0x17
        /*000a*/ 	.short	(.L_13 - .L_12)
.L_12:
        /*000c*/ 	.word	0x00000000
        /*0010*/ 	.short	0x0007
        /*0012*/ 	.short	0x0034
        /*0014*/ 	.byte	0x00, 0xf0, 0x11, 0x00


	//----- nvinfo : EIATTR_KPARAM_INFO
	.align		4
.L_13:
        /*0018*/ 	.byte	0x04, 0x17
        /*001a*/ 	.short	(.L_15 - .L_14)
.L_14:
        /*001c*/ 	.word	0x00000000
        /*0020*/ 	.short	0x0006
        /*0022*/ 	.short	0x0030
        /*0024*/ 	.byte	0x00, 0xf0, 0x11, 0x00


	//----- nvinfo : EIATTR_KPARAM_INFO
	.align		4
.L_15:
        /*0028*/ 	.byte	0x04, 0x17
        /*002a*/ 	.short	(.L_17 - .L_16)
.L_16:
        /*002c*/ 	.word	0x00000000
        /*0030*/ 	.short	0x0005
        /*0032*/ 	.short	0x0028
        /*0034*/ 	.byte	0x00, 0xf4, 0x21, 0x00


	//----- nvinfo : EIATTR_KPARAM_INFO
	.align		4
.L_17:
        /*0038*/ 	.byte	0x04, 0x17
        /*003a*/ 	.short	(.L_19 - .L_18)
.L_18:
        /*003c*/ 	.word	0x00000000
        /*0040*/ 	.short	0x0004
        /*0042*/ 	.short	0x0020
        /*0044*/ 	.byte	0x00, 0xf4, 0x21, 0x00


	//----- nvinfo : EIATTR_KPARAM_INFO
	.align		4
.L_19:
        /*0048*/ 	.byte	0x04, 0x17
        /*004a*/ 	.short	(.L_21 - .L_20)
.L_20:
        /*004c*/ 	.word	0x00000000
        /*0050*/ 	.short	0x0003
        /*0052*/ 	.short	0x0018
        /*0054*/ 	.byte	0x00, 0xf4, 0x21, 0x00


	//----- nvinfo : EIATTR_KPARAM_INFO
	.align		4
.L_21:
        /*0058*/ 	.byte	0x04, 0x17
        /*005a*/ 	.short	(.L_23 - .L_22)
.L_22:
        /*005c*/ 	.word	0x00000000
        /*0060*/ 	.short	0x0002
        /*0062*/ 	.short	0x0010
        /*0064*/ 	.byte	0x00, 0xf4, 0x21, 0x00


	//----- nvinfo : EIATTR_KPARAM_INFO
	.align		4
.L_23:
        /*0068*/ 	.byte	0x04, 0x17
        /*006a*/ 	.short	(.L_25 - .L_24)
.L_24:
        /*006c*/ 	.word	0x00000000
        /*0070*/ 	.short	0x0001
        /*0072*/ 	.short	0x0008
        /*0074*/ 	.byte	0x00, 0xf4, 0x21, 0x00


	//----- nvinfo : EIATTR_KPARAM_INFO
	.align		4
.L_25:
        /*0078*/ 	.byte	0x04, 0x17
        /*007a*/ 	.short	(.L_27 - .L_26)
.L_26:
        /*007c*/ 	.word	0x00000000
        /*0080*/ 	.short	0x0000
        /*0082*/ 	.short	0x0000
        /*0084*/ 	.byte	0x00, 0xf4, 0x21, 0x00


	//----- nvinfo : EIATTR_SPARSE_MMA_MASK
	.align		4
.L_27:
        /*0088*/ 	.byte	0x03, 0x50
        /*008a*/ 	.short	0x0000


	//----- nvinfo : EIATTR_MAXREG_COUNT
	.align		4
        /*008c*/ 	.byte	0x03, 0x1b
        /*008e*/ 	.short	0x00ff


	//----- nvinfo : EIATTR_EXIT_INSTR_OFFSETS
	.align		4
        /*0090*/ 	.byte	0x04, 0x1c
        /*0092*/ 	.short	(.L_29 - .L_28)


	//   ....[0]....
.L_28:
        /*0094*/ 	.word	0x00001c30


	//   ....[1]....
        /*0098*/ 	.word	0x00001c70


	//----- nvinfo : EIATTR_REQNTID
	.align		4
.L_29:
        /*009c*/ 	.byte	0x04, 0x10
        /*009e*/ 	.short	(.L_31 - .L_30)
.L_30:
        /*00a0*/ 	.word	0x00000100
        /*00a4*/ 	.word	0x00000001
        /*00a8*/ 	.word	0x00000001


	//----- nvinfo : EIATTR_CBANK_PARAM_SIZE
	.align		4
.L_31:
        /*00ac*/ 	.byte	0x03, 0x19
        /*00ae*/ 	.short	0x0038


	//----- nvinfo : EIATTR_PARAM_CBANK
	.align		4
        /*00b0*/ 	.byte	0x04, 0x0a
        /*00b2*/ 	.short	(.L_33 - .L_32)
	.align		4
.L_32:
        /*00b4*/ 	.word	index@(.nv.constant0.triton_poi_fused__native_batch_norm_legit_no_training_relu_7)
        /*00b8*/ 	.short	0x0210
        /*00ba*/ 	.short	0x0038


	//----- nvinfo : EIATTR_SW_WAR
	.align		4
.L_33:
        /*00bc*/ 	.byte	0x04, 0x36
        /*00be*/ 	.short	(.L_35 - .L_34)
.L_34:
        /*00c0*/ 	.word	0x00000008
.L_35:


//--------------------- .nv.callgraph             --------------------------
	.section	.nv.callgraph,"",@"SHT_CUDA_CALLGRAPH"
	.align	4
	.sectionentsize	8
	.align		4
        /*0000*/ 	.word	0x00000000
	.align		4
        /*0004*/ 	.word	0xffffffff
	.align		4
        /*0008*/ 	.word	0x00000000
	.align		4
        /*000c*/ 	.word	0xfffffffe
	.align		4
        /*0010*/ 	.word	0x00000000
	.align		4
        /*0014*/ 	.word	0xfffffffd
	.align		4
        /*0018*/ 	.word	0x00000000
	.align		4
        /*001c*/ 	.word	0xfffffffc


//--------------------- .nv.constant4             --------------------------
	.section	.nv.constant4,"a",@progbits
	.align	8
	.align		8
.nv.constant4:
        /*0000*/ 	.dword	_$_str
	.align		8
        /*0008*/ 	.dword	_$_str_$_2


//--------------------- .text.triton_poi_fused__native_batch_norm_legit_no_training_relu_7 --------------------------
	.section	.text.triton_poi_fused__native_batch_norm_legit_no_training_relu_7,"ax",@progbits
	.sectionflags	@"SHF_BARRIERS=1"
	.align	128
        .global         triton_poi_fused__native_batch_norm_legit_no_training_relu_7
        .type           triton_poi_fused__native_batch_norm_legit_no_training_relu_7,@function
        .size           triton_poi_fused__native_batch_norm_legit_no_training_relu_7,(.L_x_1 - triton_poi_fused__native_batch_norm_legit_no_training_relu_7)
        .other          triton_poi_fused__native_batch_norm_legit_no_training_relu_7,@"STO_CUDA_ENTRY STV_DEFAULT"
triton_poi_fused__native_batch_norm_legit_no_training_relu_7:
.text.triton_poi_fused__native_batch_norm_legit_no_training_relu_7:
[----:B------:R-:W0:Y:S01]  /*0000*/  LDC R1, c[0x0][0x28] ;  /* 0x00000a00ff017b82 */ /* 0x000e220000000800 */
[----:B------:R-:W1:Y:S07]  /*0010*/  S2R R35, SR_TID.X ;  /* 0x0000000000237919 */ /* 0x000e6e0000002100 */
[----:B------:R-:W2:Y:S01]  /*0020*/  S2UR UR4, SR_CTAID.Y ;  /* 0x00000000000479c3 */ /* 0x000ea20000002600 */
[----:B------:R-:W-:Y:S01]  /*0030*/  ULDC.64 UR22, c[0x0][0x208] ;  /* 0x0000820000167ab9 */ /* 0x000fe20000000a00 */
[----:B------:R-:W3:Y:S06]  /*0040*/  S2R R0, SR_CTAID.X ;  /* 0x0000000000007919 */ /* 0x000eec0000002500 */
[----:B------:R-:W4:Y:S08]  /*0050*/  LDC.64 R36, c[0x0][0x210] ;  /* 0x00008400ff247b82 */ /* 0x000f300000000a00 */
[----:B------:R-:W5:Y:S01]  /*0060*/  LDC.64 R22, c[0x0][0x218] ;  /* 0x00008600ff167b82 */ /* 0x000f620000000a00 */
[----:B--2---:R-:W-:-:S06]  /*0070*/  USHF.L.U32 UR4, UR4, 0x4, URZ ;  /* 0x0000000404047899 */ /* 0x004fcc000800063f */
[----:B------:R-:W-:Y:S02]  /*0080*/  MOV R3, UR4 ;  /* 0x0000000400037c02 */ /* 0x000fe40008000f00 */
[----:B-1----:R-:W-:-:S04]  /*0090*/  SHF.L.U32 R2, R35, 0x2, RZ ;  /* 0x0000000223027819 */ /* 0x002fc800000006ff */
[----:B------:R-:W-:Y:S02]  /*00a0*/  LOP3.LUT R2, R3, 0xc, R2, 0xf8, !PT ;  /* 0x0000000c03027812 */ /* 0x000fe400078ef802 */
[----:B------:R-:W-:Y:S02]  /*00b0*/  SHF.R.U32.HI R3, RZ, 0x2, R35 ;  /* 0x00000002ff037819 */ /* 0x000fe40000011623 */
[C---:B------:R-:W-:Y:S01]  /*00c0*/  ISETP.GE.AND P4, PT, R2.reuse, 0x600, PT ;  /* 0x000006000200780c */ /* 0x040fe20003f86270 */
[----:B------:R-:W-:Y:S01]  /*00d0*/  IMAD.HI R4, R2, 0x2aaaaaab, RZ ;  /* 0x2aaaaaab02047827 */ /* 0x000fe200078e02ff */
[----:B------:R-:W-:-:S04]  /*00e0*/  SGXT.U32 R3, R3, 0x6 ;  /* 0x000000060303781a */ /* 0x000fc80000000000 */
[----:B------:R-:W-:Y:S02]  /*00f0*/  SHF.R.U32.HI R5, RZ, 0x1f, R4 ;  /* 0x0000001fff057819 */ /* 0x000fe40000011604 */
[----:B---3--:R-:W-:Y:S02]  /*0100*/  PRMT R3, R3, 0x6540, R0 ;  /* 0x0000654003037816 */ /* 0x008fe40000000000 */
[----:B------:R-:W-:Y:S02]  /*0110*/  LEA.HI.SX32 R5, R4, R5, 0x1a ;  /* 0x0000000504057211 */ /* 0x000fe400078fd2ff */
[C---:B------:R-:W-:Y:S02]  /*0120*/  LOP3.LUT R4, R3.reuse, 0x40, RZ, 0xfc, !PT ;  /* 0x0000004003047812 */ /* 0x040fe400078efcff */
[----:B------:R-:W-:Y:S01]  /*0130*/  LOP3.LUT R6, R3, 0x80, RZ, 0xfc, !PT ;  /* 0x0000008003067812 */ /* 0x000fe200078efcff */
[----:B------:R-:W-:Y:S01]  /*0140*/  IMAD R33, R5, -0x180, R2 ;  /* 0xfffffe8005217824 */ /* 0x000fe200078e0202 */
[----:B------:R-:W-:-:S02]  /*0150*/  LOP3.LUT R7, R3, 0xc0, RZ, 0xfc, !PT ;  /* 0x000000c003077812 */ /* 0x000fc400078efcff */
[----:B------:R-:W-:Y:S01]  /*0160*/  ISETP.LT.AND P0, PT, R3, 0x3c1, !P4 ;  /* 0x000003c10300780c */ /* 0x000fe20006701270 */
[----:B------:R-:W-:Y:S01]  /*0170*/  IMAD R2, R5, 0x5a180, R33 ;  /* 0x0005a18005027824 */ /* 0x000fe200078e0221 */
[----:B------:R-:W-:Y:S02]  /*0180*/  ISETP.LT.AND P3, PT, R7, 0x3c1, !P4 ;  /* 0x000003c10700780c */ /* 0x000fe40006761270 */
[----:B------:R-:W-:Y:S02]  /*0190*/  CS2R R20, SRZ ;  /* 0x0000000000147805 */ /* 0x000fe4000001ff00 */
[----:B------:R-:W-:Y:S01]  /*01a0*/  ISETP.LT.AND P1, PT, R4, 0x3c1, !P4 ;  /* 0x000003c10400780c */ /* 0x000fe20006721270 */
[----:B------:R-:W-:Y:S01]  /*01b0*/  IMAD R3, R3, 0x180, R2 ;  /* 0x0000018003037824 */ /* 0x000fe200078e0202 */
[----:B------:R-:W-:Y:S01]  /*01c0*/  ISETP.LT.AND P2, PT, R6, 0x3c1, !P4 ;  /* 0x000003c10600780c */ /* 0x000fe20006741270 */
[----:B-----5:R-:W-:Y:S01]  /*01d0*/  IMAD.WIDE R24, R33, 0x4, R22 ;  /* 0x0000000421187825 */ /* 0x020fe200078e0216 */
[----:B------:R-:W-:-:S02]  /*01e0*/  CS2R R4, SRZ ;  /* 0x0000000000047805 */ /* 0x000fc4000001ff00 */
[----:B------:R-:W-:Y:S01]  /*01f0*/  IADD3 R27, R3, 0xc000, RZ ;  /* 0x0000c000031b7810 */ /* 0x000fe20007ffe0ff */
[C---:B------:R-:W-:Y:S01]  /*0200*/  VIADD R9, R3.reuse, 0x6000 ;  /* 0x0000600003097836 */ /* 0x040fe20000000000 */
[----:B------:R-:W-:Y:S01]  /*0210*/  IADD3 R13, R3, 0x12000, RZ ;  /* 0x00012000030d7810 */ /* 0x000fe20007ffe0ff */
[--C-:B----4-:R-:W-:Y:S01]  /*0220*/  IMAD.WIDE R10, R3, 0x4, R36.reuse ;  /* 0x00000004030a7825 */ /* 0x110fe200078e0224 */
[----:B------:R-:W-:Y:S02]  /*0230*/  CS2R R22, SRZ ;  /* 0x0000000000167805 */ /* 0x000fe4000001ff00 */
[----:B------:R-:W-:Y:S01]  /*0240*/  CS2R R6, SRZ ;  /* 0x0000000000067805 */ /* 0x000fe2000001ff00 */
[----:B------:R-:W-:-:S04]  /*0250*/  IMAD.WIDE R2, R9, 0x4, R36 ;  /* 0x0000000409027825 */ /* 0x000fc800078e0224 */
[--C-:B------:R-:W-:Y:S01]  /*0260*/  IMAD.WIDE R26, R27, 0x4, R36.reuse ;  /* 0x000000041b1a7825 */ /* 0x100fe200078e0224 */
[----:B------:R-:W2:Y:S03]  /*0270*/  @P0 LDG.E.EL.128 R4, desc[UR22][R10.64] ;  /* 0x000000160a040981 */ /* 0x000ea6000c2e1d00 */
[----:B------:R-:W-:-:S05]  /*0280*/  IMAD.WIDE R36, R13, 0x4, R36 ;  /* 0x000000040d247825 */ /* 0x000fca00078e0224 */
[----:B------:R1:W3:Y:S02]  /*0290*/  @P3 LDG.E.EL.128 R20, desc[UR22][R36.64] ;  /* 0x0000001624143981 */ /* 0x0002e4000c2e1d00 */
[----:B-1----:R-:W1:Y:S01]  /*02a0*/  LDC.64 R36, c[0x0][0x220] ;  /* 0x00008800ff247b82 */ /* 0x002e620000000a00 */
[----:B------:R-:W-:Y:S02]  /*02b0*/  CS2R R12, SRZ ;  /* 0x00000000000c7805 */ /* 0x000fe4000001ff00 */
[----:B------:R-:W-:Y:S02]  /*02c0*/  CS2R R14, SRZ ;  /* 0x00000000000e7805 */ /* 0x000fe4000001ff00 */
[----:B------:R-:W-:Y:S02]  /*02d0*/  CS2R R16, SRZ ;  /* 0x0000000000107805 */ /* 0x000fe4000001ff00 */
[----:B------:R-:W-:Y:S02]  /*02e0*/  CS2R R18, SRZ ;  /* 0x0000000000127805 */ /* 0x000fe4000001ff00 */
[----:B------:R-:W-:-:S02]  /*02f0*/  CS2R R8, SRZ ;  /* 0x0000000000087805 */ /* 0x000fc4000001ff00 */
[----:B------:R-:W-:Y:S02]  /*0300*/  CS2R R10, SRZ ;  /* 0x00000000000a7805 */ /* 0x000fe4000001ff00 */
[----:B------:R-:W-:Y:S02]  /*0310*/  CS2R R28, SRZ ;  /* 0x00000000001c7805 */ /* 0x000fe4000001ff00 */
[----:B------:R-:W-:Y:S01]  /*0320*/  CS2R R30, SRZ ;  /* 0x00000000001e7805 */ /* 0x000fe2000001ff00 */
[----:B------:R4:W5:Y:S04]  /*0330*/  @P1 LDG.E.EL.128 R12, desc[UR22][R2.64] ;  /* 0x00000016020c1981 */ /* 0x000968000c2e1d00 */
[----:B------:R-:W2:Y:S04]  /*0340*/  @!P4 LDG.E.EL.128 R8, desc[UR22][R24.64] ;  /* 0x000000161808c981 */ /* 0x000ea8000c2e1d00 */
[----:B------:R-:W3:Y:S01]  /*0350*/  @P2 LDG.E.EL.128 R16, desc[UR22][R26.64] ;  /* 0x000000161a102981 */ /* 0x000ee2000c2e1d00 */
[----:B----4-:R-:W4:Y:S01]  /*0360*/  LDC.64 R2, c[0x0][0x228] ;  /* 0x00008a00ff027b82 */ /* 0x010f220000000a00 */
[----:B-1----:R-:W-:-:S05]  /*0370*/  IMAD.WIDE R36, R33, 0x4, R36 ;  /* 0x0000000421247825 */ /* 0x002fca00078e0224 */
[----:B------:R4:W3:Y:S02]  /*0380*/  @!P4 LDG.E.EL.128 R28, desc[UR22][R36.64] ;  /* 0x00000016241cc981 */ /* 0x0008e4000c2e1d00 */
[----:B----4-:R-:W-:Y:S02]  /*0390*/  IMAD.WIDE R36, R33, 0x4, R2 ;  /* 0x0000000421247825 */ /* 0x010fe400078e0202 */
[----:B------:R-:W1:Y:S01]  /*03a0*/  LDC.64 R2, c[0x0][0x230] ;  /* 0x00008c00ff027b82 */ /* 0x000e620000000a00 */
[----:B------:R-:W-:Y:S02]  /*03b0*/  PRMT R0, R35, 0x6540, R0 ;  /* 0x0000654023007816 */ /* 0x000fe40000000000 */
[----:B0-----:R-:W-:Y:S02]  /*03c0*/  CS2R R24, SRZ ;  /* 0x0000000000187805 */ /* 0x001fe4000001ff00 */
[----:B------:R-:W-:Y:S02]  /*03d0*/  CS2R R26, SRZ ;  /* 0x00000000001a7805 */ /* 0x000fe4000001ff00 */
[----:B------:R-:W-:-:S04]  /*03e0*/  CS2R R34, SRZ ;  /* 0x0000000000227805 */ /* 0x000fc8000001ff00 */
[----:B------:R-:W4:Y:S01]  /*03f0*/  @!P4 LDG.E.EL.128 R24, desc[UR22][R36.64] ;  /* 0x000000162418c981 */ /* 0x000f22000c2e1d00 */
[----:B-1----:R-:W-:Y:S01]  /*0400*/  IMAD.WIDE R2, R33, 0x4, R2 ;  /* 0x0000000421027825 */ /* 0x002fe200078e0202 */
[----:B------:R-:W-:-:S06]  /*0410*/  CS2R R32, SRZ ;  /* 0x0000000000207805 */ /* 0x000fcc000001ff00 */
[----:B------:R0:W4:Y:S02]  /*0420*/  @!P4 LDG.E.EL.128 R32, desc[UR22][R2.64] ;  /* 0x000000160220c981 */ /* 0x000124000c2e1d00 */
[----:B0-----:R-:W0:Y:S01]  /*0430*/  S2R R3, SR_TID.X ;  /* 0x0000000000037919 */ /* 0x001e220000002100 */
[----:B------:R-:W1:Y:S01]  /*0440*/  S2UR UR9, SR_CgaCtaId ;  /* 0x00000000000979c3 */ /* 0x000e620000008800 */
[----:B------:R-:W-:Y:S01]  /*0450*/  UMOV UR5, 0x400 ;  /* 0x0000040000057882 */ /* 0x000fe20000000000 */
[----:B------:R-:W-:Y:S02]  /*0460*/  UIADD3 UR8, UR4, 0xe, URZ ;  /* 0x0000000e04087890 */ /* 0x000fe4000fffe03f */
[----:B-1----:R-:W-:Y:S01]  /*0470*/  UPRMT UR9, UR9, 0x654, UR5 ;  /* 0x0000065409097896 */ /* 0x002fe20008000005 */
[----:B0-----:R-:W-:-:S04]  /*0480*/  SHF.R.U32.HI R36, RZ, 0x2, R3 ;  /* 0x00000002ff247819 */ /* 0x001fc80000011603 */
[----:B------:R-:W-:Y:S01]  /*0490*/  SGXT.U32 R36, R36, 0x6 ;  /* 0x000000062424781a */ /* 0x000fe20000000000 */
[----:B------:R-:W-:Y:S02]  /*04a0*/  UIMAD.WIDE UR12, UR4, 0x2aaaaaab, URZ ;  /* 0x2aaaaaab040c78a5 */ /* 0x000fe4000f8e023f */
[----:B------:R-:W-:-:S04]  /*04b0*/  UIADD3 UR14, UR4, 0x1, URZ ;  /* 0x00000001040e7890 */ /* 0x000fc8000fffe03f */
[----:B------:R-:W-:Y:S02]  /*04c0*/  UIMAD.WIDE UR10, UR14, 0x2aaaaaab, URZ ;  /* 0x2aaaaaab0e0a78a5 */ /* 0x000fe4000f8e023f */
[----:B------:R-:W-:Y:S02]  /*04d0*/  UIADD3 UR6, UR4, 0xc, URZ ;  /* 0x0000000c04067890 */ /* 0x000fe4000fffe03f */
[----:B------:R-:W-:Y:S01]  /*04e0*/  UIADD3 UR7, UR4, 0xd, URZ ;  /* 0x0000000d04077890 */ /* 0x000fe2000fffe03f */
[C---:B--2---:R-:W-:Y:S01]  /*04f0*/  FADD R4, -R8.reuse, R4 ;  /* 0x0000000408047221 */ /* 0x044fe20000000100 */
[C---:B-----5:R-:W-:Y:S01]  /*0500*/  FADD R12, -R8.reuse, R12 ;  /* 0x0000000c080c7221 */ /* 0x060fe20000000100 */
[C---:B---3--:R-:W-:Y:S01]  /*0510*/  FADD R20, -R8.reuse, R20 ;  /* 0x0000001408147221 */ /* 0x048fe20000000100 */
[----:B------:R-:W-:Y:S01]  /*0520*/  FADD R16, -R8, R16 ;  /* 0x0000001008107221 */ /* 0x000fe20000000100 */
[----:B------:R-:W-:-:S06]  /*0530*/  FADD R8, R28, 0.0010000000474974513054 ;  /* 0x3a83126f1c087421 */ /* 0x000fcc0000000000 */
[----:B------:R-:W0:Y:S01]  /*0540*/  MUFU.SQRT R8, R8 ;  /* 0x0000000800087308 */ /* 0x000e220000002000 */
[----:B------:R-:W-:Y:S01]  /*0550*/  FADD R28, R29, 0.0010000000474974513054 ;  /* 0x3a83126f1d1c7421 */ /* 0x000fe20000000000 */
[----:B------:R-:W-:Y:S01]  /*0560*/  FADD R31, R31, 0.0010000000474974513054 ;  /* 0x3a83126f1f1f7421 */ /* 0x000fe20000000000 */
[----:B------:R-:W-:-:S05]  /*0570*/  FADD R30, R30, 0.0010000000474974513054 ;  /* 0x3a83126f1e1e7421 */ /* 0x000fca0000000000 */
[----:B------:R-:W1:Y:S08]  /*0580*/  MUFU.SQRT R29, R31 ;  /* 0x0000001f001d7308 */ /* 0x000e700000002000 */
[----:B------:R-:W2:Y:S01]  /*0590*/  MUFU.SQRT R28, R28 ;  /* 0x0000001c001c7308 */ /* 0x000ea20000002000 */
[C---:B0-----:R-:W-:Y:S02]  /*05a0*/  FSETP.GT.AND P4, PT, R8.reuse, 8.50705917302346158658e+37, PT ;  /* 0x7e8000000800780b */ /* 0x041fe40003f84000 */
[----:B------:R-:W-:-:S05]  /*05b0*/  FSETP.GEU.AND P5, PT, R8, 1.175494350822287508e-38, PT ;  /* 0x008000000800780b */ /* 0x000fca0003fae000 */
[----:B------:R-:W0:Y:S01]  /*05c0*/  MUFU.SQRT R2, R30 ;  /* 0x0000001e00027308 */ /* 0x000e220000002000 */
[C---:B------:R-:W-:Y:S01]  /*05d0*/  FADD R6, -R10.reuse, R6 ;  /* 0x000000060a067221 */ /* 0x040fe20000000100 */
[C---:B------:R-:W-:Y:S01]  /*05e0*/  FADD R14, -R10.reuse, R14 ;  /* 0x0000000e0a0e7221 */ /* 0x040fe20000000100 */
[C---:B------:R-:W-:Y:S01]  /*05f0*/  FADD R18, -R10.reuse, R18 ;  /* 0x000000120a127221 */ /* 0x040fe20000000100 */
[----:B------:R-:W-:Y:S01]  /*0600*/  FADD R22, -R10, R22 ;  /* 0x000000160a167221 */ /* 0x000fe20000000100 */
[----:B------:R-:W-:Y:S02]  /*0610*/  IMAD.MOV.U32 R10, RZ, RZ, 0x3e800000 ;  /* 0x3e800000ff0a7424 */ /* 0x000fe400078e00ff */
[C---:B------:R-:W-:Y:S01]  /*0620*/  FADD R5, -R9.reuse, R5 ;  /* 0x0000000509057221 */ /* 0x040fe20000000100 */
[C---:B------:R-:W-:Y:S01]  /*0630*/  FADD R13, -R9.reuse, R13 ;  /* 0x0000000d090d7221 */ /* 0x040fe20000000100 */
[C---:B------:R-:W-:Y:S01]  /*0640*/  FADD R17, -R9.reuse, R17 ;  /* 0x0000001109117221 */ /* 0x040fe20000000100 */
[----:B------:R-:W-:Y:S01]  /*0650*/  FADD R21, -R9, R21 ;  /* 0x0000001509157221 */ /* 0x000fe20000000100 */
[----:B-1----:R-:W-:Y:S01]  /*0660*/  FSETP.GT.AND P3, PT, R29, 8.50705917302346158658e+37, PT ;  /* 0x7e8000001d00780b */ /* 0x002fe20003f64000 */
[----:B------:R-:W-:Y:S01]  /*0670*/  @P4 FMUL R8, R8, 0.25 ;  /* 0x3e80000008084820 */ /* 0x000fe20000400000 */
[----:B------:R-:W-:-:S02]  /*0680*/  FSEL R9, R10, 1, P4 ;  /* 0x3f8000000a097808 */ /* 0x000fc40002000000 */
[----:B--2---:R-:W-:Y:S02]  /*0690*/  FSETP.GT.AND P1, PT, R28, 8.50705917302346158658e+37, PT ;  /* 0x7e8000001c00780b */ /* 0x004fe40003f24000 */
[----:B0-----:R-:W-:Y:S02]  /*06a0*/  FSETP.GT.AND P4, PT, R2, 8.50705917302346158658e+37, PT ;  /* 0x7e8000000200780b */ /* 0x001fe40003f84000 */
[----:B------:R-:W-:Y:S01]  /*06b0*/  FSETP.GEU.AND P2, PT, R29, 1.175494350822287508e-38, PT ;  /* 0x008000001d00780b */ /* 0x000fe20003f4e000 */
[----:B------:R-:W-:Y:S01]  /*06c0*/  @!P5 FMUL R8, R8, 16777216 ;  /* 0x4b8000000808d820 */ /* 0x000fe20000400000 */
[----:B------:R-:W-:Y:S01]  /*06d0*/  FSETP.GEU.AND P0, PT, R28, 1.175494350822287508e-38, PT ;  /* 0x008000001c00780b */ /* 0x000fe20003f0e000 */
[----:B------:R-:W-:Y:S01]  /*06e0*/  @!P5 FMUL R9, R9, 16777216 ;  /* 0x4b8000000909d820 */ /* 0x000fe20000400000 */
[----:B------:R-:W-:Y:S01]  /*06f0*/  FSETP.GEU.AND P5, PT, R2, 1.175494350822287508e-38, PT ;  /* 0x008000000200780b */ /* 0x000fe20003fae000 */
[----:B------:R-:W-:Y:S02]  /*0700*/  @P3 FMUL R29, R29, 0.25 ;  /* 0x3e8000001d1d3820 */ /* 0x000fe40000400000 */
[----:B------:R-:W0:Y:S02]  /*0710*/  MUFU.RCP R8, R8 ;  /* 0x0000000800087308 */ /* 0x000e240000001000 */
[----:B------:R-:W-:-:S02]  /*0720*/  @P1 FMUL R28, R28, 0.25 ;  /* 0x3e8000001c1c1820 */ /* 0x000fc40000400000 */
[----:B------:R-:W-:Y:S02]  /*0730*/  @P4 FMUL R2, R2, 0.25 ;  /* 0x3e80000002024820 */ /* 0x000fe40000400000 */
[----:B------:R-:W-:Y:S02]  /*0740*/  @!P2 FMUL R29, R29, 16777216 ;  /* 0x4b8000001d1da820 */ /* 0x000fe40000400000 */
[----:B------:R-:W-:Y:S02]  /*0750*/  @!P0 FMUL R28, R28, 16777216 ;  /* 0x4b8000001c1c8820 */ /* 0x000fe40000400000 */
[----:B------:R-:W-:Y:S02]  /*0760*/  @!P5 FMUL R2, R2, 16777216 ;  /* 0x4b8000000202d820 */ /* 0x000fe40000400000 */
[----:B------:R-:W1:Y:S01]  /*0770*/  MUFU.RCP R29, R29 ;  /* 0x0000001d001d7308 */ /* 0x000e620000001000 */
[----:B------:R-:W-:Y:S01]  /*0780*/  FADD R7, -R11, R7 ;  /* 0x000000070b077221 */ /* 0x000fe20000000100 */
[----:B0-----:R-:W-:Y:S01]  /*0790*/  FMUL R9, R8, R9 ;  /* 0x0000000908097220 */ /* 0x001fe20000400000 */
[----:B------:R-:W-:-:S05]  /*07a0*/  FSEL R8, R10, 1, P3 ;  /* 0x3f8000000a087808 */ /* 0x000fca0001800000 */
[----:B------:R-:W0:Y:S01]  /*07b0*/  MUFU.RCP R28, R28 ;  /* 0x0000001c001c7308 */ /* 0x000e220000001000 */
[C---:B------:R-:W-:Y:S01]  /*07c0*/  FADD R15, -R11.reuse, R15 ;  /* 0x0000000f0b0f7221 */ /* 0x040fe20000000100 */
[C---:B------:R-:W-:Y:S01]  /*07d0*/  FADD R19, -R11.reuse, R19 ;  /* 0x000000130b137221 */ /* 0x040fe20000000100 */
[----:B------:R-:W-:-:S05]  /*07e0*/  FADD R23, -R11, R23 ;  /* 0x000000170b177221 */ /* 0x000fca0000000100 */
[----:B------:R-:W2:Y:S01]  /*07f0*/  MUFU.RCP R2, R2 ;  /* 0x0000000200027308 */ /* 0x000ea20000001000 */
[C---:B------:R-:W-:Y:S02]  /*0800*/  FSEL R11, R10.reuse, 1, P1 ;  /* 0x3f8000000a0b7808 */ /* 0x040fe40000800000 */
[----:B------:R-:W-:Y:S01]  /*0810*/  FSEL R31, R10, 1, P4 ;  /* 0x3f8000000a1f7808 */ /* 0x000fe20002000000 */
[----:B------:R-:W-:Y:S02]  /*0820*/  @!P2 FMUL R8, R8, 16777216 ;  /* 0x4b8000000808a820 */ /* 0x000fe40000400000 */
[----:B------:R-:W-:Y:S02]  /*0830*/  @!P0 FMUL R11, R11, 16777216 ;  /* 0x4b8000000b0b8820 */ /* 0x000fe40000400000 */
[----:B------:R-:W-:Y:S01]  /*0840*/  @!P5 FMUL R31, R31, 16777216 ;  /* 0x4b8000001f1fd820 */ /* 0x000fe20000400000 */
[----:B-1----:R-:W-:Y:S01]  /*0850*/  FMUL R30, R29, R8 ;  /* 0x000000081d1e7220 */ /* 0x002fe20000400000 */
[----:B0-----:R-:W-:-:S03]  /*0860*/  FMUL R8, R28, R11 ;  /* 0x0000000b1c087220 */ /* 0x001fc60000400000 */
[C---:B------:R-:W-:Y:S01]  /*0870*/  FMUL R10, R30.reuse, R23 ;  /* 0x000000171e0a7220 */ /* 0x040fe20000400000 */
[----:B------:R-:W-:Y:S01]  /*0880*/  FMUL R28, R30, R15 ;  /* 0x0000000f1e1c7220 */ /* 0x000fe20000400000 */
[----:B--2---:R-:W-:Y:S01]  /*0890*/  FMUL R11, R2, R31 ;  /* 0x0000001f020b7220 */ /* 0x004fe20000400000 */
[C---:B------:R-:W-:Y:S01]  /*08a0*/  FMUL R2, R30.reuse, R19 ;  /* 0x000000131e027220 */ /* 0x040fe20000400000 */
[----:B------:R-:W-:Y:S01]  /*08b0*/  FMUL R30, R30, R7 ;  /* 0x000000071e1e7220 */ /* 0x000fe20000400000 */
[----:B------:R-:W-:-:S04]  /*08c0*/  SHF.L.U32 R7, R3, 0xa, RZ ;  /* 0x0000000a03077819 */ /* 0x000fc800000006ff */
[----:B------:R-:W-:-:S04]  /*08d0*/  LOP3.LUT R15, R7, 0xc00, RZ, 0xc0, !PT ;  /* 0x00000c00070f7812 */ /* 0x000fc800078ec0ff */
[C---:B------:R-:W-:Y:S02]  /*08e0*/  LOP3.LUT R19, R15.reuse, 0x100, RZ, 0xfc, !PT ;  /* 0x000001000f137812 */ /* 0x040fe400078efcff */
[C---:B------:R-:W-:Y:S02]  /*08f0*/  LOP3.LUT R23, R15.reuse, 0x200, RZ, 0xfc, !PT ;  /* 0x000002000f177812 */ /* 0x040fe400078efcff */
[C---:B------:R-:W-:Y:S02]  /*0900*/  LOP3.LUT R29, R15.reuse, 0x300, RZ, 0xfc, !PT ;  /* 0x000003000f1d7812 */ /* 0x040fe400078efcff */
[C---:B------:R-:W-:Y:S02]  /*0910*/  LOP3.LUT R7, R15.reuse, R36, RZ, 0xfc, !PT ;  /* 0x000000240f077212 */ /* 0x040fe400078efcff */
[----:B------:R-:W-:Y:S02]  /*0920*/  LEA.HI R36, R15, UR9, RZ, 0x1a ;  /* 0x000000090f247c11 */ /* 0x000fe4000f8fd0ff */
[----:B------:R-:W-:-:S02]  /*0930*/  LEA.HI R19, R19, UR9, RZ, 0x1a ;  /* 0x0000000913137c11 */ /* 0x000fc4000f8fd0ff */
[----:B------:R-:W-:Y:S02]  /*0940*/  LEA.HI R15, R23, UR9, RZ, 0x1a ;  /* 0x00000009170f7c11 */ /* 0x000fe4000f8fd0ff */
[----:B------:R-:W-:Y:S01]  /*0950*/  LEA.HI R29, R29, UR9, RZ, 0x1a ;  /* 0x000000091d1d7c11 */ /* 0x000fe2000f8fd0ff */
[C---:B------:R-:W-:Y:S01]  /*0960*/  IMAD R19, R7.reuse, 0x4, R19 ;  /* 0x0000000407137824 */ /* 0x040fe200078e0213 */
[C---:B------:R-:W-:Y:S02]  /*0970*/  LEA R23, R7.reuse, R36, 0x2 ;  /* 0x0000002407177211 */ /* 0x040fe400078e10ff */
[----:B------:R-:W-:Y:S01]  /*0980*/  LEA R15, R7, R15, 0x2 ;  /* 0x0000000f070f7211 */ /* 0x000fe200078e10ff */
[----:B------:R-:W-:Y:S01]  /*0990*/  FMUL R31, R11, R18 ;  /* 0x000000120b1f7220 */ /* 0x000fe20000400000 */
[----:B------:R-:W-:Y:S01]  /*09a0*/  LEA R7, R7, R29, 0x2 ;  /* 0x0000001d07077211 */ /* 0x000fe200078e10ff */
[C---:B------:R-:W-:Y:S01]  /*09b0*/  FMUL R29, R11.reuse, R22 ;  /* 0x000000160b1d7220 */ /* 0x040fe20000400000 */
[C---:B------:R-:W-:Y:S01]  /*09c0*/  FMUL R37, R11.reuse, R14 ;  /* 0x0000000e0b257220 */ /* 0x040fe20000400000 */
[----:B------:R-:W-:Y:S01]  /*09d0*/  FMUL R11, R11, R6 ;  /* 0x000000060b0b7220 */ /* 0x000fe20000400000 */
[C---:B------:R-:W-:Y:S01]  /*09e0*/  FMUL R20, R9.reuse, R20 ;  /* 0x0000001409147220 */ /* 0x040fe20000400000 */
[C---:B------:R-:W-:Y:S01]  /*09f0*/  FMUL R16, R9.reuse, R16 ;  /* 0x0000001009107220 */ /* 0x040fe20000400000 */
[C---:B------:R-:W-:Y:S01]  /*0a00*/  FMUL R6, R9.reuse, R12 ;  /* 0x0000000c09067220 */ /* 0x040fe20000400000 */
[----:B------:R-:W-:Y:S01]  /*0a10*/  FMUL R9, R9, R4 ;  /* 0x0000000409097220 */ /* 0x000fe20000400000 */
[----:B------:R-:W-:Y:S01]  /*0a20*/  IMAD.U32 R12, RZ, RZ, UR4 ;  /* 0x00000004ff0c7e24 */ /* 0x000fe2000f8e00ff */
[----:B------:R-:W-:-:S02]  /*0a30*/  ISETP.GE.AND P0, PT, R0, 0x3c1, PT ;  /* 0x000003c10000780c */ /* 0x000fc40003f06270 */
[----:B------:R-:W-:Y:S01]  /*0a40*/  MOV R4, UR8 ;  /* 0x0000000800047c02 */ /* 0x000fe20008000f00 */
[----:B------:R-:W-:Y:S01]  /*0a50*/  FMUL R14, R8, R13 ;  /* 0x0000000d080e7220 */ /* 0x000fe20000400000 */
[----:B------:R-:W-:Y:S01]  /*0a60*/  ISETP.LT.AND P5, PT, R12, 0x600, !P0 ;  /* 0x000006000c00780c */ /* 0x000fe200047a1270 */
[----:B------:R-:W-:Y:S01]  /*0a70*/  FMUL R12, R8, R17 ;  /* 0x00000011080c7220 */ /* 0x000fe20000400000 */
[----:B------:R-:W-:Y:S01]  /*0a80*/  ISETP.LT.AND P1, PT, R4, 0x600, !P0 ;  /* 0x000006000400780c */ /* 0x000fe20004721270 */
[C---:B------:R-:W-:Y:S01]  /*0a90*/  FMUL R4, R8.reuse, R21 ;  /* 0x0000001508047220 */ /* 0x040fe20000400000 */
[----:B------:R-:W-:-:S04]  /*0aa0*/  FMUL R8, R8, R5 ;  /* 0x0000000508087220 */ /* 0x000fc80000400000 */
[----:B----4-:R-:W-:Y:S01]  /*0ab0*/  FFMA R8, R8, R25, R33 ;  /* 0x0000001908087223 */ /* 0x010fe20000000021 */
[----:B------:R-:W-:Y:S01]  /*0ac0*/  FFMA R5, R9, R24, R32 ;  /* 0x0000001809057223 */ /* 0x000fe20000000020 */
[----:B------:R-:W-:Y:S01]  /*0ad0*/  FFMA R11, R11, R26, R34 ;  /* 0x0000001a0b0b7223 */ /* 0x000fe20000000022 */
[----:B------:R-:W-:Y:S02]  /*0ae0*/  FFMA R30, R30, R27, R35 ;  /* 0x0000001b1e1e7223 */ /* 0x000fe40000000023 */
[----:B------:R-:W-:Y:S01]  /*0af0*/  FSETP.GEU.AND P2, PT, R8, RZ, PT ;  /* 0x000000ff0800720b */ /* 0x000fe20003f4e000 */
[----:B------:R-:W-:Y:S01]  /*0b00*/  FFMA R6, R6, R24, R32 ;  /* 0x0000001806067223 */ /* 0x000fe20000000020 */
[----:B------:R-:W-:Y:S01]  /*0b10*/  FSETP.GEU.AND P4, PT, R5, RZ, PT ;  /* 0x000000ff0500720b */ /* 0x000fe20003f8e000 */
[----:B------:R-:W-:Y:S01]  /*0b20*/  FFMA R37, R37, R26, R34 ;  /* 0x0000001a25257223 */ /* 0x000fe20000000022 */
[----:B------:R-:W-:Y:S02]  /*0b30*/  FSETP.GEU.AND P3, PT, R11, RZ, PT ;  /* 0x000000ff0b00720b */ /* 0x000fe40003f6e000 */
[----:B------:R-:W-:-:S02]  /*0b40*/  FSEL R8, R8, RZ, P2 ;  /* 0x000000ff08087208 */ /* 0x000fc40001000000 */
[----:B------:R-:W-:Y:S01]  /*0b50*/  FSETP.GEU.AND P2, PT, R30, RZ, PT ;  /* 0x000000ff1e00720b */ /* 0x000fe20003f4e000 */
[----:B------:R-:W-:Y:S01]  /*0b60*/  FFMA R9, R14, R25, R33 ;  /* 0x000000190e097223 */ /* 0x000fe20000000021 */
[----:B------:R-:W-:Y:S01]  /*0b70*/  FSEL R14, R5, RZ, P4 ;  /* 0x000000ff050e7208 */ /* 0x000fe20002000000 */
[----:B------:R-:W-:Y:S01]  /*0b80*/  FFMA R28, R28, R27, R35 ;  /* 0x0000001b1c1c7223 */ /* 0x000fe20000000023 */
[----:B------:R-:W-:Y:S01]  /*0b90*/  FSEL R18, R11, RZ, P3 ;  /* 0x000000ff0b127208 */ /* 0x000fe20001800000 */
[-CC-:B------:R-:W-:Y:S01]  /*0ba0*/  FFMA R16, R16, R24.reuse, R32.reuse ;  /* 0x0000001810107223 */ /* 0x180fe20000000020 */
[----:B------:R-:W-:Y:S02]  /*0bb0*/  FSETP.GEU.AND P3, PT, R6, RZ, PT ;  /* 0x000000ff0600720b */ /* 0x000fe40003f6e000 */
[----:B------:R-:W-:Y:S02]  /*0bc0*/  FSEL R30, R30, RZ, P2 ;  /* 0x000000ff1e1e7208 */ /* 0x000fe40001000000 */
[C---:B------:R-:W-:Y:S01]  /*0bd0*/  FSETP.GEU.AND P2, PT, R37.reuse, RZ, PT ;  /* 0x000000ff2500720b */ /* 0x040fe20003f4e000 */
[----:B------:R0:W-:Y:S01]  /*0be0*/  STS [R23], R14 ;  /* 0x0000000e17007388 */ /* 0x0001e20000000800 */
[----:B------:R-:W-:Y:S01]  /*0bf0*/  FSEL R6, R6, RZ, P3 ;  /* 0x000000ff06067208 */ /* 0x000fe20001800000 */
[----:B------:R-:W-:Y:S01]  /*0c00*/  FFMA R12, R12, R25, R33 ;  /* 0x000000190c0c7223 */ /* 0x000fe20000000021 */
[----:B------:R-:W-:Y:S01]  /*0c10*/  FSETP.GEU.AND P3, PT, R28, RZ, PT ;  /* 0x000000ff1c00720b */ /* 0x000fe20003f6e000 */
[----:B------:R-:W-:Y:S01]  /*0c20*/  FFMA R2, R2, R27, R35 ;  /* 0x0000001b02027223 */ /* 0x000fe20000000023 */
[----:B------:R-:W-:Y:S01]  /*0c30*/  FFMA R20, R20, R24, R32 ;  /* 0x0000001814147223 */ /* 0x000fe20000000020 */
[----:B0-----:R-:W-:-:S02]  /*0c40*/  FSEL R14, R37, RZ, P2 ;  /* 0x000000ff250e7208 */ /* 0x001fc40001000000 */
[----:B------:R-:W-:Y:S02]  /*0c50*/  FSETP.GEU.AND P2, PT, R16, RZ, PT ;  /* 0x000000ff1000720b */ /* 0x000fe40003f4e000 */
[----:B------:R-:W-:Y:S01]  /*0c60*/  FSEL R28, R28, RZ, P3 ;  /* 0x000000ff1c1c7208 */ /* 0x000fe20001800000 */
[----:B------:R-:W-:Y:S01]  /*0c70*/  FFMA R4, R4, R25, R33 ;  /* 0x0000001904047223 */ /* 0x000fe20000000021 */
[----:B------:R-:W-:Y:S01]  /*0c80*/  FSETP.GEU.AND P3, PT, R12, RZ, PT ;  /* 0x000000ff0c00720b */ /* 0x000fe20003f6e000 */
[-CC-:B------:R-:W-:Y:S01]  /*0c90*/  FFMA R31, R31, R26.reuse, R34.reuse ;  /* 0x0000001a1f1f7223 */ /* 0x180fe20000000022 */
[----:B------:R-:W-:Y:S02]  /*0ca0*/  FSEL R16, R16, RZ, P2 ;  /* 0x000000ff10107208 */ /* 0x000fe40001000000 */
[----:B------:R-:W-:Y:S02]  /*0cb0*/  FSETP.GEU.AND P4, PT, R9, RZ, PT ;  /* 0x000000ff0900720b */ /* 0x000fe40003f8e000 */
[----:B------:R-:W-:Y:S01]  /*0cc0*/  FSETP.GEU.AND P2, PT, R2, RZ, PT ;  /* 0x000000ff0200720b */ /* 0x000fe20003f4e000 */
[----:B------:R-:W-:Y:S01]  /*0cd0*/  FFMA R29, R29, R26, R34 ;  /* 0x0000001a1d1d7223 */ /* 0x000fe20000000022 */
[----:B------:R-:W-:Y:S01]  /*0ce0*/  FSEL R12, R12, RZ, P3 ;  /* 0x000000ff0c0c7208 */ /* 0x000fe20001800000 */
[----:B------:R-:W-:Y:S01]  /*0cf0*/  FFMA R10, R10, R27, R35 ;  /* 0x0000001b0a0a7223 */ /* 0x000fe20000000023 */
[----:B------:R-:W-:Y:S01]  /*0d00*/  FSEL R22, R9, RZ, P4 ;  /* 0x000000ff09167208 */ /* 0x000fe20002000000 */
[----:B------:R0:W-:Y:S01]  /*0d10*/  STS [R19+0x400], R8 ;  /* 0x0004000813007388 */ /* 0x0001e20000000800 */
[----:B------:R-:W-:-:S02]  /*0d20*/  FSETP.GEU.AND P3, PT, R20, RZ, PT ;  /* 0x000000ff1400720b */ /* 0x000fc40003f6e000 */
[----:B------:R-:W-:Y:S01]  /*0d30*/  FSEL R2, R2, RZ, P2 ;  /* 0x000000ff02027208 */ /* 0x000fe20001000000 */
[----:B------:R-:W-:Y:S01]  /*0d40*/  STS [R15+0x800], R18 ;  /* 0x000800120f007388 */ /* 0x000fe20000000800 */
[----:B------:R-:W-:Y:S02]  /*0d50*/  FSETP.GEU.AND P4, PT, R31, RZ, PT ;  /* 0x000000ff1f00720b */ /* 0x000fe40003f8e000 */
[----:B------:R-:W-:Y:S01]  /*0d60*/  FSETP.GEU.AND P2, PT, R4, RZ, PT ;  /* 0x000000ff0400720b */ /* 0x000fe20003f4e000 */
[----:B------:R-:W-:Y:S01]  /*0d70*/  STS [R7+0xc00], R30 ;  /* 0x000c001e07007388 */ /* 0x000fe20000000800 */
[----:B------:R-:W-:Y:S02]  /*0d80*/  FSEL R20, R20, RZ, P3 ;  /* 0x000000ff14147208 */ /* 0x000fe40001800000 */
[----:B------:R-:W-:Y:S01]  /*0d90*/  FSETP.GEU.AND P3, PT, R29, RZ, PT ;  /* 0x000000ff1d00720b */ /* 0x000fe20003f6e000 */
[----:B------:R1:W-:Y:S01]  /*0da0*/  STS [R23+0x100], R6 ;  /* 0x0001000617007388 */ /* 0x0003e20000000800 */
[----:B0-----:R-:W-:-:S02]  /*0db0*/  FSEL R8, R4, RZ, P2 ;  /* 0x000000ff04087208 */ /* 0x001fc40001000000 */
[----:B------:R-:W-:Y:S01]  /*0dc0*/  FSETP.GEU.AND P2, PT, R10, RZ, PT ;  /* 0x000000ff0a00720b */ /* 0x000fe20003f4e000 */
[----:B------:R-:W-:Y:S04]  /*0dd0*/  STS [R19+0x500], R22 ;  /* 0x0005001613007388 */ /* 0x000fe80000000800 */
[----:B------:R0:W-:Y:S01]  /*0de0*/  STS [R15+0x900], R14 ;  /* 0x0009000e0f007388 */ /* 0x0001e20000000800 */
[----:B-1----:R-:W-:-:S03]  /*0df0*/  FSEL R6, R31, RZ, P4 ;  /* 0x000000ff1f067208 */ /* 0x002fc60002000000 */
[----:B------:R-:W-:Y:S01]  /*0e00*/  STS [R7+0xd00], R28 ;  /* 0x000d001c07007388 */ /* 0x000fe20000000800 */
[----:B------:R-:W-:-:S03]  /*0e10*/  FSEL R10, R10, RZ, P2 ;  /* 0x000000ff0a0a7208 */ /* 0x000fc60001000000 */
[----:B------:R-:W-:Y:S01]  /*0e20*/  STS [R23+0x200], R16 ;  /* 0x0002001017007388 */ /* 0x000fe20000000800 */
[----:B0-----:R-:W-:-:S03]  /*0e30*/  FSEL R14, R29, RZ, P3 ;  /* 0x000000ff1d0e7208 */ /* 0x001fc60001800000 */
[----:B------:R-:W-:Y:S04]  /*0e40*/  STS [R19+0x600], R12 ;  /* 0x0006000c13007388 */ /* 0x000fe80000000800 */
[----:B------:R-:W-:Y:S04]  /*0e50*/  STS [R15+0xa00], R6 ;  /* 0x000a00060f007388 */ /* 0x000fe80000000800 */
[----:B------:R0:W-:Y:S04]  /*0e60*/  STS [R7+0xe00], R2 ;  /* 0x000e000207007388 */ /* 0x0001e80000000800 */
[----:B------:R-:W-:Y:S04]  /*0e70*/  STS [R23+0x300], R20 ;  /* 0x0003001417007388 */ /* 0x000fe80000000800 */
[----:B------:R-:W-:Y:S04]  /*0e80*/  STS [R19+0x700], R8 ;  /* 0x0007000813007388 */ /* 0x000fe80000000800 */
[----:B------:R-:W-:Y:S04]  /*0e90*/  STS [R15+0xb00], R14 ;  /* 0x000b000e0f007388 */ /* 0x000fe80000000800 */
[----:B------:R1:W-:Y:S01]  /*0ea0*/  STS [R7+0xf00], R10 ;  /* 0x000f000a07007388 */ /* 0x0003e20000000800 */
[----:B------:R-:W-:-:S04]  /*0eb0*/  LOP3.LUT R4, R3, 0xff, RZ, 0xc0, !PT ;  /* 0x000000ff03047812 */ /* 0x000fc800078ec0ff */
[----:B------:R-:W-:Y:S01]  /*0ec0*/  LEA R4, R4, UR9, 0x2 ;  /* 0x0000000904047c11 */ /* 0x000fe2000f8e10ff */
[----:B------:R-:W-:Y:S01]  /*0ed0*/  BAR.SYNC.DEFER_BLOCKING 0x0 ;  /* 0x0000000000007b1d */ /* 0x000fe20000010000 */
[----:B------:R-:W-:-:S04]  /*0ee0*/  USHF.R.U32.HI UR9, URZ, 0x1f, UR13 ;  /* 0x0000001f3f097899 */ /* 0x000fc8000801160d */
[----:B------:R-:W-:Y:S02]  /*0ef0*/  ULEA.HI.SX32 UR13, UR13, UR9, 0x1a ;  /* 0x000000090d0d7291 */ /* 0x000fe4000f8fd23f */
[----:B------:R-:W-:Y:S01]  /*0f00*/  USHF.R.U32.HI UR9, URZ, 0x1f, UR11 ;  /* 0x0000001f3f097899 */ /* 0x000fe2000801160b */
[----:B------:R-:W-:Y:S01]  /*0f10*/  IMAD.U32 R5, RZ, RZ, UR6 ;  /* 0x00000006ff057e24 */ /* 0x000fe2000f8e00ff */
[----:B------:R-:W-:Y:S02]  /*0f20*/  UIADD3 UR5, UR4, 0xb, URZ ;  /* 0x0000000b04057890 */ /* 0x000fe4000fffe03f */
[----:B------:R-:W-:Y:S02]  /*0f30*/  ULEA.HI.SX32 UR12, UR11, UR9, 0x1a ;  /* 0x000000090b0c7291 */ /* 0x000fe4000f8fd23f */
[----:B------:R-:W-:Y:S01]  /*0f40*/  UIMAD UR15, UR13, -0x180, UR4 ;  /* 0xfffffe800d0f78a4 */ /* 0x000fe2000f8e0204 */
[----:B0-----:R-:W-:Y:S01]  /*0f50*/  MOV R2, UR7 ;  /* 0x0000000700027c02 */ /* 0x001fe20008000f00 */
[----:B------:R-:W-:Y:S01]  /*0f60*/  UIMAD UR10, UR12, -0x180, UR14 ;  /* 0xfffffe800c0a78a4 */ /* 0x000fe2000f8e020e */
[----:B------:R-:W-:Y:S01]  /*0f70*/  MOV R6, UR5 ;  /* 0x0000000500067c02 */ /* 0x000fe20008000f00 */
[----:B------:R-:W-:Y:S01]  /*0f80*/  UIADD3 UR9, UR4, 0x3, URZ ;  /* 0x0000000304097890 */ /* 0x000fe2000fffe03f */
[----:B------:R-:W-:Y:S01]  /*0f90*/  ISETP.LT.AND P3, PT, R5, 0x600, !P0 ;  /* 0x000006000500780c */ /* 0x000fe20004761270 */
[----:B------:R-:W0:Y:S01]  /*0fa0*/  LDS R11, [R4] ;  /* 0x00000000040b7984 */ /* 0x000e220000000800 */
[----:B------:R-:W-:-:S02]  /*0fb0*/  MOV R5, UR15 ;  /* 0x0000000f00057c02 */ /* 0x000fc40008000f00 */
[----:B------:R-:W-:Y:S01]  /*0fc0*/  ISETP.LT.AND P2, PT, R2, 0x600, !P0 ;  /* 0x000006000200780c */ /* 0x000fe20004741270 */
[----:B-1----:R-:W-:Y:S01]  /*0fd0*/  IMAD.U32 R7, RZ, RZ, UR14 ;  /* 0x0000000eff077e24 */ /* 0x002fe2000f8e00ff */
[----:B------:R-:W1:Y:S01]  /*0fe0*/  LDC.64 R2, c[0x0][0x238] ;  /* 0x00008e00ff027b82 */ /* 0x000e620000000a00 */
[----:B------:R-:W-:Y:S01]  /*0ff0*/  ISETP.LT.AND P4, PT, R6, 0x600, !P0 ;  /* 0x000006000600780c */ /* 0x000fe20004781270 */
[----:B------:R-:W2:Y:S01]  /*1000*/  LDS R13, [R4+0x404] ;  /* 0x00040400040d7984 */ /* 0x000ea20000000800 */
[----:B------:R-:W-:Y:S01]  /*1010*/  MOV R9, UR10 ;  /* 0x0000000a00097c02 */ /* 0x000fe20008000f00 */
[----:B------:R-:W-:Y:S01]  /*1020*/  UIMAD.WIDE UR10, UR9, 0x2aaaaaab, URZ ;  /* 0x2aaaaaab090a78a5 */ /* 0x000fe2000f8e023f */
[----:B------:R-:W-:Y:S01]  /*1030*/  MOV R6, UR13 ;  /* 0x0000000d00067c02 */ /* 0x000fe20008000f00 */
[----:B------:R-:W-:Y:S01]  /*1040*/  IMAD R5, R5, 0x3c1, R0 ;  /* 0x000003c105057824 */ /* 0x000fe200078e0200 */
[----:B------:R-:W-:Y:S01]  /*1050*/  ISETP.LT.AND P6, PT, R7, 0x600, !P0 ;  /* 0x000006000700780c */ /* 0x000fe200047c1270 */
[----:B------:R-:W3:Y:S02]  /*1060*/  LDS R15, [R4+0x808] ;  /* 0x00080800040f7984 */ /* 0x000ee40000000800 */
[----:B------:R-:W-:-:S02]  /*1070*/  IMAD R7, R6, 0x1e8020, R5 ;  /* 0x001e802006077824 */ /* 0x000fc400078e0205 */
[----:B------:R-:W-:Y:S01]  /*1080*/  IMAD.U32 R6, RZ, RZ, UR12 ;  /* 0x0000000cff067e24 */ /* 0x000fe2000f8e00ff */
[----:B------:R-:W-:Y:S01]  /*1090*/  UMOV UR12, UR11 ;  /* 0x0000000b000c7c82 */ /* 0x000fe20008000000 */
[----:B------:R-:W4:Y:S01]  /*10a0*/  LDS R17, [R4+0xc0c] ;  /* 0x000c0c0004117984 */ /* 0x000f220000000800 */
[----:B------:R-:W-:Y:S01]  /*10b0*/  USHF.R.U32.HI UR13, URZ, 0x1f, UR12 ;  /* 0x0000001f3f0d7899 */ /* 0x000fe2000801160c */
[----:B------:R-:W-:Y:S01]  /*10c0*/  IMAD R5, R9, 0x3c1, R0 ;  /* 0x000003c109057824 */ /* 0x000fe200078e0200 */
[----:B------:R-:W-:Y:S01]  /*10d0*/  UIADD3 UR14, UR4, 0x2, URZ ;  /* 0x00000002040e7890 */ /* 0x000fe2000fffe03f */
[----:B------:R-:W-:Y:S01]  /*10e0*/  LDS R19, [R4+0x1818] ;  /* 0x0018180004137984 */ /* 0x000fe20000000800 */
[----:B------:R-:W-:Y:S01]  /*10f0*/  ULEA.HI.SX32 UR13, UR12, UR13, 0x1a ;  /* 0x0000000d0c0d7291 */ /* 0x000fe2000f8fd23f */
[----:B------:R-:W-:Y:S01]  /*1100*/  MOV R10, UR9 ;  /* 0x00000009000a7c02 */ /* 0x000fe20008000f00 */
[----:B------:R-:W-:Y:S01]  /*1110*/  IMAD R5, R6, 0x1e8020, R5 ;  /* 0x001e802006057824 */ /* 0x000fe200078e0205 */
[----:B------:R-:W-:Y:S01]  /*1120*/  UIMAD.WIDE UR10, UR14, 0x2aaaaaab, URZ ;  /* 0x2aaaaaab0e0a78a5 */ /* 0x000fe2000f8e023f */
[----:B------:R-:W-:Y:S01]  /*1130*/  LDS R23, [R4+0x2828] ;  /* 0x0028280004177984 */ /* 0x000fe20000000800 */
[----:B------:R-:W-:Y:S01]  /*1140*/  UIMAD UR9, UR13, -0x180, UR9 ;  /* 0xfffffe800d0978a4 */ /* 0x000fe2000f8e0209 */
[--C-:B-1----:R-:W-:Y:S01]  /*1150*/  IMAD.WIDE R8, R5, 0x4, R2.reuse ;  /* 0x0000000405087825 */ /* 0x102fe200078e0202 */
[----:B------:R-:W-:Y:S01]  /*1160*/  USHF.R.U32.HI UR10, URZ, 0x1f, UR11 ;  /* 0x0000001f3f0a7899 */ /* 0x000fe2000801160b */
[----:B------:R-:W-:Y:S02]  /*1170*/  LDS R25, [R4+0x2c2c] ;  /* 0x002c2c0004197984 */ /* 0x000fe40000000800 */
[----:B------:R-:W-:Y:S01]  /*1180*/  IMAD.WIDE R6, R7, 0x4, R2 ;  /* 0x0000000407067825 */ /* 0x000fe200078e0202 */
[----:B------:R-:W-:Y:S01]  /*1190*/  MOV R5, UR9 ;  /* 0x0000000900057c02 */ /* 0x000fe20008000f00 */
[----:B------:R-:W-:Y:S01]  /*11a0*/  UIADD3 UR9, UR4, 0x4, URZ ;  /* 0x0000000404097890 */ /* 0x000fe2000fffe03f */
[----:B------:R-:W-:Y:S01]  /*11b0*/  LDS R27, [R4+0x3030] ;  /* 0x00303000041b7984 */ /* 0x000fe20000000800 */
[----:B------:R-:W-:-:S02]  /*11c0*/  ULEA.HI.SX32 UR12, UR11, UR10, 0x1a ;  /* 0x0000000a0b0c7291 */ /* 0x000fc4000f8fd23f */
[----:B------:R-:W-:Y:S01]  /*11d0*/  UIMAD.WIDE UR10, UR9, 0x2aaaaaab, URZ ;  /* 0x2aaaaaab090a78a5 */ /* 0x000fe2000f8e023f */
[----:B0-----:R0:W-:Y:S01]  /*11e0*/  @P5 STG.E desc[UR22][R6.64], R11 ;  /* 0x0000000b06005986 */ /* 0x0011e2000c101916 */
[----:B------:R-:W-:-:S03]  /*11f0*/  UIMAD UR15, UR12, -0x180, UR14 ;  /* 0xfffffe800c0f78a4 */ /* 0x000fc6000f8e020e */
[----:B------:R-:W1:Y:S01]  /*1200*/  LDS R11, [R4+0x1010] ;  /* 0x00101000040b7984 */ /* 0x000e620000000800 */
[----:B------:R-:W-:Y:S01]  /*1210*/  ISETP.LT.AND P5, PT, R10, 0x600, !P0 ;  /* 0x000006000a00780c */ /* 0x000fe200047a1270 */
[----:B------:R-:W-:Y:S01]  /*1220*/  IMAD.U32 R10, RZ, RZ, UR14 ;  /* 0x0000000eff0a7e24 */ /* 0x000fe2000f8e00ff */
[----:B------:R-:W-:Y:S01]  /*1230*/  UIADD3 UR17, UR4, 0x5, URZ ;  /* 0x0000000504117890 */ /* 0x000fe2000fffe03f */
[----:B------:R-:W-:Y:S01]  /*1240*/  MOV R12, UR13 ;  /* 0x0000000d000c7c02 */ /* 0x000fe20008000f00 */
[----:B------:R-:W-:Y:S01]  /*1250*/  UMOV UR14, UR11 ;  /* 0x0000000b000e7c82 */ /* 0x000fe20008000000 */
[----:B------:R-:W-:Y:S01]  /*1260*/  IMAD R5, R5, 0x3c1, R0 ;  /* 0x000003c105057824 */ /* 0x000fe200078e0200 */
[----:B------:R-:W-:Y:S01]  /*1270*/  UIADD3 UR16, UR4, 0x6, URZ ;  /* 0x0000000604107890 */ /* 0x000fe2000fffe03f */
[----:B0-----:R-:W-:Y:S01]  /*1280*/  MOV R7, UR15 ;  /* 0x0000000f00077c02 */ /* 0x001fe20008000f00 */
[----:B------:R-:W-:Y:S01]  /*1290*/  IMAD.U32 R6, RZ, RZ, UR12 ;  /* 0x0000000cff067e24 */ /* 0x000fe2000f8e00ff */
[----:B------:R-:W-:Y:S01]  /*12a0*/  USHF.R.U32.HI UR15, URZ, 0x1f, UR14 ;  /* 0x0000001f3f0f7899 */ /* 0x000fe2000801160e */
[----:B------:R-:W-:Y:S01]  /*12b0*/  LDS R29, [R4+0x3434] ;  /* 0x00343400041d7984 */ /* 0x000fe20000000800 */
[----:B------:R-:W-:-:S02]  /*12c0*/  UIMAD.WIDE UR12, UR17, 0x2aaaaaab, URZ ;  /* 0x2aaaaaab110c78a5 */ /* 0x000fc4000f8e023f */
[----:B------:R-:W-:Y:S01]  /*12d0*/  ULEA.HI.SX32 UR15, UR14, UR15, 0x1a ;  /* 0x0000000f0e0f7291 */ /* 0x000fe2000f8fd23f */
[----:B--2---:R0:W-:Y:S01]  /*12e0*/  @P6 STG.E desc[UR22][R8.64], R13 ;  /* 0x0000000d08006986 */ /* 0x0041e2000c101916 */
[----:B------:R-:W-:Y:S01]  /*12f0*/  ISETP.LT.AND P6, PT, R10, 0x600, !P0 ;  /* 0x000006000a00780c */ /* 0x000fe200047c1270 */
[----:B------:R-:W-:Y:S02]  /*1300*/  USHF.R.U32.HI UR12, URZ, 0x1f, UR13 ;  /* 0x0000001f3f0c7899 */ /* 0x000fe4000801160d */
[----:B------:R-:W2:Y:S01]  /*1310*/  LDS R13, [R4+0x1414] ;  /* 0x00141400040d7984 */ /* 0x000ea20000000800 */
[----:B------:R-:W-:Y:S01]  /*1320*/  MOV R10, UR9 ;  /* 0x00000009000a7c02 */ /* 0x000fe20008000f00 */
[----:B------:R-:W-:Y:S02]  /*1330*/  UIMAD UR9, UR15, -0x180, UR9 ;  /* 0xfffffe800f0978a4 */ /* 0x000fe4000f8e0209 */
[----:B------:R-:W-:Y:S01]  /*1340*/  UIADD3 UR20, UR4, 0x7, URZ ;  /* 0x0000000704147890 */ /* 0x000fe2000fffe03f */
[----:B------:R-:W-:Y:S01]  /*1350*/  LDS R31, [R4+0x3838] ;  /* 0x00383800041f7984 */ /* 0x000fe20000000800 */
[----:B0-----:R-:W-:-:S02]  /*1360*/  IMAD R9, R12, 0x1e8020, R5 ;  /* 0x001e80200c097824 */ /* 0x001fc400078e0205 */
[----:B------:R-:W-:Y:S01]  /*1370*/  IMAD R5, R7, 0x3c1, R0 ;  /* 0x000003c107057824 */ /* 0x000fe200078e0200 */
[----:B------:R-:W-:-:S03]  /*1380*/  ULEA.HI.SX32 UR12, UR13, UR12, 0x1a ;  /* 0x0000000c0d0c7291 */ /* 0x000fc6000f8fd23f */
[----:B------:R-:W-:Y:S01]  /*1390*/  IMAD R5, R6, 0x1e8020, R5 ;  /* 0x001e802006057824 */ /* 0x000fe200078e0205 */
[----:B------:R-:W-:Y:S02]  /*13a0*/  UIMAD.WIDE UR10, UR16, 0x2aaaaaab, URZ ;  /* 0x2aaaaaab100a78a5 */ /* 0x000fe4000f8e023f */
[----:B------:R-:W-:Y:S01]  /*13b0*/  UIMAD UR10, UR12, -0x180, UR17 ;  /* 0xfffffe800c0a78a4 */ /* 0x000fe2000f8e0211 */
[--C-:B------:R-:W-:Y:S01]  /*13c0*/  IMAD.WIDE R6, R5, 0x4, R2.reuse ;  /* 0x0000000405067825 */ /* 0x100fe200078e0202 */
[----:B------:R-:W-:Y:S01]  /*13d0*/  MOV R5, UR9 ;  /* 0x0000000900057c02 */ /* 0x000fe20008000f00 */
[----:B------:R-:W-:Y:S01]  /*13e0*/  USHF.R.U32.HI UR9, URZ, 0x1f, UR11 ;  /* 0x0000001f3f097899 */ /* 0x000fe2000801160b */
[----:B------:R-:W-:Y:S01]  /*13f0*/  MOV R12, UR15 ;  /* 0x0000000f000c7c02 */ /* 0x000fe20008000f00 */
[----:B------:R-:W-:Y:S01]  /*1400*/  IMAD.WIDE R8, R9, 0x4, R2 ;  /* 0x0000000409087825 */ /* 0x000fe200078e0202 */
[----:B---3--:R0:W-:Y:S01]  /*1410*/  @P6 STG.E desc[UR22][R6.64], R15 ;  /* 0x0000000f06006986 */ /* 0x0081e2000c101916 */
[----:B------:R-:W-:Y:S01]  /*1420*/  ULEA.HI.SX32 UR14, UR11, UR9, 0x1a ;  /* 0x000000090b0e7291 */ /* 0x000fe2000f8fd23f */
[----:B------:R-:W-:Y:S01]  /*1430*/  ISETP.LT.AND P6, PT, R10, 0x600, !P0 ;  /* 0x000006000a00780c */ /* 0x000fe200047c1270 */
[----:B------:R-:W-:Y:S01]  /*1440*/  IMAD R5, R5, 0x3c1, R0 ;  /* 0x000003c105057824 */ /* 0x000fe200078e0200 */
[----:B----4-:R3:W-:Y:S01]  /*1450*/  @P5 STG.E desc[UR22][R8.64], R17 ;  /* 0x0000001108005986 */ /* 0x0107e2000c101916 */
[----:B------:R-:W-:Y:S01]  /*1460*/  UIMAD UR13, UR14, -0x180, UR16 ;  /* 0xfffffe800e0d78a4 */ /* 0x000fe2000f8e0210 */
[----:B------:R-:W-:Y:S01]  /*1470*/  IMAD.U32 R10, RZ, RZ, UR17 ;  /* 0x00000011ff0a7e24 */ /* 0x000fe2000f8e00ff */
[----:B0-----:R-:W-:Y:S01]  /*1480*/  MOV R15, UR10 ;  /* 0x0000000a000f7c02 */ /* 0x001fe20008000f00 */
[----:B------:R-:W-:-:S02]  /*1490*/  IMAD R7, R12, 0x1e8020, R5 ;  /* 0x001e80200c077824 */ /* 0x000fc400078e0205 */
[----:B---3--:R-:W-:Y:S02]  /*14a0*/  IMAD.U32 R8, RZ, RZ, UR12 ;  /* 0x0000000cff087e24 */ /* 0x008fe4000f8e00ff */
[----:B------:R-:W-:Y:S01]  /*14b0*/  IMAD R5, R15, 0x3c1, R0 ;  /* 0x000003c10f057824 */ /* 0x000fe200078e0200 */
[----:B------:R-:W-:Y:S01]  /*14c0*/  UIMAD.WIDE UR10, UR8, 0x2aaaaaab, URZ ;  /* 0x2aaaaaab080a78a5 */ /* 0x000fe2000f8e023f */
[----:B------:R-:W-:Y:S01]  /*14d0*/  IMAD.WIDE R6, R7, 0x4, R2 ;  /* 0x0000000407067825 */ /* 0x000fe200078e0202 */
[----:B------:R-:W-:-:S03]  /*14e0*/  ISETP.LT.AND P5, PT, R10, 0x600, !P0 ;  /* 0x000006000a00780c */ /* 0x000fc600047a1270 */
[----:B------:R-:W-:Y:S01]  /*14f0*/  IMAD R9, R8, 0x1e8020, R5 ;  /* 0x001e802008097824 */ /* 0x000fe200078e0205 */
[----:B------:R-:W-:Y:S01]  /*1500*/  MOV R5, UR13 ;  /* 0x0000000d00057c02 */ /* 0x000fe20008000f00 */
[----:B------:R-:W-:Y:S01]  /*1510*/  UIMAD.WIDE UR12, UR7, 0x2aaaaaab, URZ ;  /* 0x2aaaaaab070c78a5 */ /* 0x000fe2000f8e023f */
[----:B------:R-:W-:Y:S01]  /*1520*/  MOV R10, UR16 ;  /* 0x00000010000a7c02 */ /* 0x000fe20008000f00 */
[----:B------:R-:W-:Y:S01]  /*1530*/  USHF.R.U32.HI UR10, URZ, 0x1f, UR11 ;  /* 0x0000001f3f0a7899 */ /* 0x000fe2000801160b */
[----:B-1----:R0:W-:Y:S01]  /*1540*/  @P6 STG.E desc[UR22][R6.64], R11 ;  /* 0x0000000b06006986 */ /* 0x0021e2000c101916 */
[----:B------:R-:W-:Y:S01]  /*1550*/  IMAD.U32 R12, RZ, RZ, UR14 ;  /* 0x0000000eff0c7e24 */ /* 0x000fe2000f8e00ff */
[----:B------:R-:W-:Y:S01]  /*1560*/  ISETP.LT.AND P6, PT, R10, 0x600, !P0 ;  /* 0x000006000a00780c */ /* 0x000fe200047c1270 */
[----:B------:R-:W-:Y:S01]  /*1570*/  IMAD R5, R5, 0x3c1, R0 ;  /* 0x000003c105057824 */ /* 0x000fe200078e0200 */
[----:B------:R-:W-:Y:S02]  /*1580*/  UIMAD.WIDE UR14, UR6, 0x2aaaaaab, URZ ;  /* 0x2aaaaaab060e78a5 */ /* 0x000fe4000f8e023f */
[----:B------:R-:W-:-:S02]  /*1590*/  USHF.R.U32.HI UR12, URZ, 0x1f, UR13 ;  /* 0x0000001f3f0c7899 */ /* 0x000fc4000801160d */
[----:B------:R-:W-:Y:S01]  /*15a0*/  ULEA.HI.SX32 UR10, UR11, UR10, 0x1a ;  /* 0x0000000a0b0a7291 */ /* 0x000fe2000f8fd23f */
[----:B------:R-:W-:Y:S01]  /*15b0*/  IMAD R5, R12, 0x1e8020, R5 ;  /* 0x001e80200c057824 */ /* 0x000fe200078e0205 */
[----:B------:R-:W-:Y:S01]  /*15c0*/  UIMAD.WIDE UR16, UR5, 0x2aaaaaab, URZ ;  /* 0x2aaaaaab051078a5 */ /* 0x000fe2000f8e023f */
[--C-:B------:R-:W-:Y:S01]  /*15d0*/  IMAD.WIDE R8, R9, 0x4, R2.reuse ;  /* 0x0000000409087825 */ /* 0x100fe200078e0202 */
[----:B------:R-:W-:Y:S02]  /*15e0*/  USHF.R.U32.HI UR11, URZ, 0x1f, UR15 ;  /* 0x0000001f3f0b7899 */ /* 0x000fe4000801160f */
[----:B------:R-:W-:Y:S02]  /*15f0*/  UIMAD UR14, UR10, -0x180, UR8 ;  /* 0xfffffe800a0e78a4 */ /* 0x000fe4000f8e0208 */
[----:B------:R-:W-:Y:S01]  /*1600*/  ULEA.HI.SX32 UR12, UR13, UR12, 0x1a ;  /* 0x0000000c0d0c7291 */ /* 0x000fe2000f8fd23f */
[----:B0-----:R-:W-:Y:S01]  /*1610*/  IMAD.WIDE R6, R5, 0x4, R2 ;  /* 0x0000000405067825 */ /* 0x001fe200078e0202 */
[----:B------:R-:W-:-:S02]  /*1620*/  USHF.R.U32.HI UR8, URZ, 0x1f, UR17 ;  /* 0x0000001f3f087899 */ /* 0x000fc40008011611 */
[----:B------:R-:W-:Y:S01]  /*1630*/  ULEA.HI.SX32 UR11, UR15, UR11, 0x1a ;  /* 0x0000000b0f0b7291 */ /* 0x000fe2000f8fd23f */
[----:B--2---:R0:W-:Y:S01]  /*1640*/  @P5 STG.E desc[UR22][R8.64], R13 ;  /* 0x0000000d08005986 */ /* 0x0041e2000c101916 */
[----:B------:R-:W-:Y:S01]  /*1650*/  UIMAD UR7, UR12, -0x180, UR7 ;  /* 0xfffffe800c0778a4 */ /* 0x000fe2000f8e0207 */
[----:B------:R-:W-:Y:S01]  /*1660*/  MOV R5, UR20 ;  /* 0x0000001400057c02 */ /* 0x000fe20008000f00 */
[----:B------:R-:W-:Y:S01]  /*1670*/  UIADD3 UR9, UR4, 0xa, URZ ;  /* 0x0000000a04097890 */ /* 0x000fe2000fffe03f */
[----:B------:R1:W-:Y:S01]  /*1680*/  @P6 STG.E desc[UR22][R6.64], R19 ;  /* 0x0000001306006986 */ /* 0x0003e2000c101916 */
[----:B------:R-:W-:Y:S02]  /*1690*/  ULEA.HI.SX32 UR8, UR17, UR8, 0x1a ;  /* 0x0000000811087291 */ /* 0x000fe4000f8fd23f */
[----:B------:R-:W-:Y:S01]  /*16a0*/  UIMAD UR6, UR11, -0x180, UR6 ;  /* 0xfffffe800b0678a4 */ /* 0x000fe2000f8e0206 */
[----:B------:R-:W-:Y:S01]  /*16b0*/  ISETP.LT.AND P6, PT, R5, 0x600, !P0 ;  /* 0x000006000500780c */ /* 0x000fe200047c1270 */
[----:B------:R-:W-:Y:S01]  /*16c0*/  UIMAD.WIDE UR18, UR9, 0x2aaaaaab, URZ ;  /* 0x2aaaaaab091278a5 */ /* 0x000fe2000f8e023f */
[----:B------:R-:W2:Y:S01]  /*16d0*/  LDS R19, [R4+0x1c1c] ;  /* 0x001c1c0004137984 */ /* 0x000ea20000000800 */
[----:B0-----:R-:W-:Y:S01]  /*16e0*/  IMAD.U32 R9, RZ, RZ, UR14 ;  /* 0x0000000eff097e24 */ /* 0x001fe2000f8e00ff */
[----:B------:R-:W-:Y:S01]  /*16f0*/  UIMAD UR5, UR8, -0x180, UR5 ;  /* 0xfffffe80080578a4 */ /* 0x000fe2000f8e0205 */
[----:B-1----:R-:W-:-:S02]  /*1700*/  MOV R6, UR10 ;  /* 0x0000000a00067c02 */ /* 0x002fc40008000f00 */
[--C-:B------:R-:W-:Y:S01]  /*1710*/  IMAD R5, R9, 0x3c1, R0.reuse ;  /* 0x000003c109057824 */ /* 0x100fe200078e0200 */
[----:B------:R-:W-:Y:S01]  /*1720*/  MOV R7, UR7 ;  /* 0x0000000700077c02 */ /* 0x000fe20008000f00 */
[----:B------:R-:W-:Y:S01]  /*1730*/  USHF.R.U32.HI UR13, URZ, 0x1f, UR19 ;  /* 0x0000001f3f0d7899 */ /* 0x000fe20008011613 */
[----:B------:R-:W-:Y:S01]  /*1740*/  MOV R9, UR6 ;  /* 0x0000000600097c02 */ /* 0x000fe20008000f00 */
[----:B------:R-:W-:Y:S01]  /*1750*/  IMAD R5, R6, 0x1e8020, R5 ;  /* 0x001e802006057824 */ /* 0x000fe200078e0205 */
[----:B------:R-:W-:Y:S01]  /*1760*/  UIMAD.WIDE UR6, UR20, 0x2aaaaaab, URZ ;  /* 0x2aaaaaab140678a5 */ /* 0x000fe2000f8e023f */
[----:B------:R-:W-:Y:S02]  /*1770*/  IMAD.U32 R6, RZ, RZ, UR12 ;  /* 0x0000000cff067e24 */ /* 0x000fe4000f8e00ff */
[--C-:B------:R-:W-:Y:S01]  /*1780*/  IMAD R7, R7, 0x3c1, R0.reuse ;  /* 0x000003c107077824 */ /* 0x100fe200078e0200 */
[----:B------:R-:W-:Y:S01]  /*1790*/  ULEA.HI.SX32 UR13, UR19, UR13, 0x1a ;  /* 0x0000000d130d7291 */ /* 0x000fe2000f8fd23f */
[----:B------:R-:W-:Y:S01]  /*17a0*/  IMAD.U32 R11, RZ, RZ, UR5 ;  /* 0x00000005ff0b7e24 */ /* 0x000fe2000f8e00ff */
[----:B------:R-:W-:Y:S01]  /*17b0*/  USHF.R.U32.HI UR5, URZ, 0x1f, UR7 ;  /* 0x0000001f3f057899 */ /* 0x000fe20008011607 */
[----:B------:R-:W-:Y:S01]  /*17c0*/  IMAD R7, R6, 0x1e8020, R7 ;  /* 0x001e802006077824 */ /* 0x000fe200078e0207 */
[----:B------:R-:W-:Y:S01]  /*17d0*/  MOV R10, UR9 ;  /* 0x00000009000a7c02 */ /* 0x000fe20008000f00 */
[----:B------:R-:W-:Y:S01]  /*17e0*/  UIMAD UR9, UR13, -0x180, UR9 ;  /* 0xfffffe800d0978a4 */ /* 0x000fe2000f8e0209 */
[----:B------:R-:W-:Y:S01]  /*17f0*/  MOV R6, UR11 ;  /* 0x0000000b00067c02 */ /* 0x000fe20008000f00 */
[--C-:B------:R-:W-:Y:S01]  /*1800*/  IMAD R9, R9, 0x3c1, R0.reuse ;  /* 0x000003c109097824 */ /* 0x100fe200078e0200 */
[----:B------:R-:W-:Y:S01]  /*1810*/  ULEA.HI.SX32 UR5, UR7, UR5, 0x1a ;  /* 0x0000000507057291 */ /* 0x000fe2000f8fd23f */
[----:B------:R-:W-:-:S02]  /*1820*/  IMAD R11, R11, 0x3c1, R0 ;  /* 0x000003c10b0b7824 */ /* 0x000fc400078e0200 */
[----:B------:R-:W-:Y:S01]  /*1830*/  IMAD R9, R6, 0x1e8020, R9 ;  /* 0x001e802006097824 */ /* 0x000fe200078e0209 */
[----:B------:R-:W-:Y:S01]  /*1840*/  MOV R6, UR8 ;  /* 0x0000000800067c02 */ /* 0x000fe20008000f00 */
[----:B------:R-:W-:Y:S01]  /*1850*/  UIMAD UR20, UR5, -0x180, UR20 ;  /* 0xfffffe80051478a4 */ /* 0x000fe2000f8e0214 */
[----:B------:R-:W-:-:S03]  /*1860*/  MOV R13, UR9 ;  /* 0x00000009000d7c02 */ /* 0x000fc60008000f00 */
[----:B------:R-:W-:Y:S02]  /*1870*/  IMAD R11, R6, 0x1e8020, R11 ;  /* 0x001e8020060b7824 */ /* 0x000fe400078e020b */
[----:B------:R-:W-:Y:S01]  /*1880*/  IMAD.U32 R6, RZ, RZ, UR13 ;  /* 0x0000000dff067e24 */ /* 0x000fe2000f8e00ff */
[----:B------:R-:W-:Y:S01]  /*1890*/  MOV R15, UR20 ;  /* 0x00000014000f7c02 */ /* 0x000fe20008000f00 */
[----:B------:R-:W-:Y:S01]  /*18a0*/  IMAD R13, R13, 0x3c1, R0 ;  /* 0x000003c10d0d7824 */ /* 0x000fe200078e0200 */
[----:B------:R-:W-:-:S03]  /*18b0*/  MOV R17, UR5 ;  /* 0x0000000500117c02 */ /* 0x000fc60008000f00 */
[----:B------:R-:W-:Y:S02]  /*18c0*/  IMAD R13, R6, 0x1e8020, R13 ;  /* 0x001e8020060d7824 */ /* 0x000fe400078e020d */
[----:B------:R-:W-:Y:S01]  /*18d0*/  IMAD R6, R15, 0x3c1, R0 ;  /* 0x000003c10f067824 */ /* 0x000fe200078e0200 */
[----:B------:R-:W-:-:S03]  /*18e0*/  UIADD3 UR5, UR4, 0x8, URZ ;  /* 0x0000000804057890 */ /* 0x000fc6000fffe03f */
[----:B------:R-:W-:Y:S01]  /*18f0*/  IMAD R15, R17, 0x1e8020, R6 ;  /* 0x001e8020110f7824 */ /* 0x000fe200078e0206 */
[----:B------:R-:W-:-:S03]  /*1900*/  UIMAD.WIDE UR6, UR5, 0x2aaaaaab, URZ ;  /* 0x2aaaaaab050678a5 */ /* 0x000fc6000f8e023f */
[----:B------:R-:W-:Y:S01]  /*1910*/  IMAD.WIDE R14, R15, 0x4, R2 ;  /* 0x000000040f0e7825 */ /* 0x000fe200078e0202 */
[----:B------:R-:W-:-:S04]  /*1920*/  USHF.R.U32.HI UR6, URZ, 0x1f, UR7 ;  /* 0x0000001f3f067899 */ /* 0x000fc80008011607 */
[----:B--2---:R0:W-:Y:S04]  /*1930*/  @P6 STG.E desc[UR22][R14.64], R19 ;  /* 0x000000130e006986 */ /* 0x0041e8000c101916 */
[----:B------:R-:W1:Y:S01]  /*1940*/  LDS R19, [R4+0x2020] ;  /* 0x0020200004137984 */ /* 0x000e620000000800 */
[----:B------:R-:W-:Y:S01]  /*1950*/  ULEA.HI.SX32 UR6, UR7, UR6, 0x1a ;  /* 0x0000000607067291 */ /* 0x000fe2000f8fd23f */
[----:B------:R-:W-:-:S03]  /*1960*/  MOV R6, UR5 ;  /* 0x0000000500067c02 */ /* 0x000fc60008000f00 */
[----:B------:R-:W-:Y:S02]  /*1970*/  UIMAD UR5, UR6, -0x180, UR5 ;  /* 0xfffffe80060578a4 */ /* 0x000fe4000f8e0205 */
[----:B------:R-:W-:-:S04]  /*1980*/  MOV R21, UR6 ;  /* 0x0000000600157c02 */ /* 0x000fc80008000f00 */
[----:B------:R-:W-:Y:S01]  /*1990*/  IMAD.U32 R17, RZ, RZ, UR5 ;  /* 0x00000005ff117e24 */ /* 0x000fe2000f8e00ff */
[----:B------:R-:W-:-:S04]  /*19a0*/  UIADD3 UR5, UR4, 0x9, URZ ;  /* 0x0000000904057890 */ /* 0x000fc8000fffe03f */
[----:B------:R-:W-:Y:S01]  /*19b0*/  UIMAD.WIDE UR6, UR5, 0x2aaaaaab, URZ ;  /* 0x2aaaaaab050678a5 */ /* 0x000fe2000f8e023f */
[----:B------:R-:W-:Y:S01]  /*19c0*/  ISETP.LT.AND P6, PT, R6, 0x600, !P0 ;  /* 0x000006000600780c */ /* 0x000fe200047c1270 */
[----:B------:R-:W-:Y:S02]  /*19d0*/  IMAD R6, R17, 0x3c1, R0 ;  /* 0x000003c111067824 */ /* 0x000fe400078e0200 */
[----:B------:R-:W-:Y:S02]  /*19e0*/  USHF.R.U32.HI UR6, URZ, 0x1f, UR7 ;  /* 0x0000001f3f067899 */ /* 0x000fe40008011607 */
[----:B------:R-:W-:Y:S02]  /*19f0*/  IMAD R17, R21, 0x1e8020, R6 ;  /* 0x001e802015117824 */ /* 0x000fe400078e0206 */
[----:B------:R-:W-:Y:S01]  /*1a00*/  ULEA.HI.SX32 UR6, UR7, UR6, 0x1a ;  /* 0x0000000607067291 */ /* 0x000fe2000f8fd23f */
[----:B------:R-:W-:-:S03]  /*1a10*/  MOV R6, UR5 ;  /* 0x0000000500067c02 */ /* 0x000fc60008000f00 */
[----:B------:R-:W-:Y:S01]  /*1a20*/  UIMAD UR5, UR6, -0x180, UR5 ;  /* 0xfffffe80060578a4 */ /* 0x000fe2000f8e0205 */
[----:B0-----:R-:W-:-:S05]  /*1a30*/  IMAD.WIDE R14, R17, 0x4, R2 ;  /* 0x00000004110e7825 */ /* 0x001fca00078e0202 */
[----:B------:R-:W-:Y:S01]  /*1a40*/  MOV R17, UR5 ;  /* 0x0000000500117c02 */ /* 0x000fe20008000f00 */
[----:B------:R-:W-:Y:S01]  /*1a50*/  IMAD.U32 R21, RZ, RZ, UR6 ;  /* 0x00000006ff157e24 */ /* 0x000fe2000f8e00ff */
[----:B-1----:R0:W-:Y:S01]  /*1a60*/  @P6 STG.E desc[UR22][R14.64], R19 ;  /* 0x000000130e006986 */ /* 0x0021e2000c101916 */
[----:B------:R-:W-:Y:S02]  /*1a70*/  ISETP.LT.AND P6, PT, R6, 0x600, !P0 ;  /* 0x000006000600780c */ /* 0x000fe400047c1270 */
[----:B------:R-:W-:-:S04]  /*1a80*/  IMAD R6, R17, 0x3c1, R0 ;  /* 0x000003c111067824 */ /* 0x000fc800078e0200 */
[----:B------:R-:W-:Y:S02]  /*1a90*/  IMAD R17, R21, 0x1e8020, R6 ;  /* 0x001e802015117824 */ /* 0x000fe400078e0206 */
[----:B------:R-:W1:Y:S01]  /*1aa0*/  LDS R21, [R4+0x2424] ;  /* 0x0024240004157984 */ /* 0x000e620000000800 */
[----:B------:R-:W-:-:S04]  /*1ab0*/  UIADD3 UR6, UR4, 0xf, URZ ;  /* 0x0000000f04067890 */ /* 0x000fc8000fffe03f */
[----:B------:R-:W-:-:S04]  /*1ac0*/  UIMAD.WIDE UR4, UR6, 0x2aaaaaab, URZ ;  /* 0x2aaaaaab060478a5 */ /* 0x000fc8000f8e023f */
[----:B------:R-:W-:Y:S01]  /*1ad0*/  USHF.R.U32.HI UR4, URZ, 0x1f, UR5 ;  /* 0x0000001f3f047899 */ /* 0x000fe20008011605 */
[----:B------:R-:W-:-:S03]  /*1ae0*/  MOV R6, UR6 ;  /* 0x0000000600067c02 */ /* 0x000fc60008000f00 */
[----:B------:R-:W-:-:S04]  /*1af0*/  ULEA.HI.SX32 UR4, UR5, UR4, 0x1a ;  /* 0x0000000405047291 */ /* 0x000fc8000f8fd23f */
[----:B------:R-:W-:Y:S01]  /*1b00*/  UIMAD UR6, UR4, -0x180, UR6 ;  /* 0xfffffe80040678a4 */ /* 0x000fe2000f8e0206 */
[----:B------:R-:W-:-:S05]  /*1b10*/  ISETP.LT.AND P5, PT, R10, 0x600, !P0 ;  /* 0x000006000a00780c */ /* 0x000fca00047a1270 */
[----:B0-----:R-:W-:Y:S02]  /*1b20*/  MOV R15, UR6 ;  /* 0x00000006000f7c02 */ /* 0x001fe40008000f00 */
[----:B------:R-:W-:Y:S01]  /*1b30*/  ISETP.LT.AND P0, PT, R6, 0x600, !P0 ;  /* 0x000006000600780c */ /* 0x000fe20004701270 */
[----:B------:R-:W-:-:S04]  /*1b40*/  IMAD.WIDE R12, R13, 0x4, R2 ;  /* 0x000000040d0c7825 */ /* 0x000fc800078e0202 */
[----:B------:R-:W-:Y:S02]  /*1b50*/  IMAD R0, R15, 0x3c1, R0 ;  /* 0x000003c10f007824 */ /* 0x000fe400078e0200 */
[----:B------:R-:W-:-:S04]  /*1b60*/  IMAD.WIDE R14, R17, 0x4, R2 ;  /* 0x00000004110e7825 */ /* 0x000fc800078e0202 */
[----:B------:R-:W-:-:S04]  /*1b70*/  IMAD.WIDE R10, R11, 0x4, R2 ;  /* 0x000000040b0a7825 */ /* 0x000fc800078e0202 */
[--C-:B------:R-:W-:Y:S01]  /*1b80*/  IMAD.WIDE R8, R9, 0x4, R2.reuse ;  /* 0x0000000409087825 */ /* 0x100fe200078e0202 */
[----:B-1----:R0:W-:Y:S03]  /*1b90*/  @P6 STG.E desc[UR22][R14.64], R21 ;  /* 0x000000150e006986 */ /* 0x0021e6000c101916 */
[--C-:B------:R-:W-:Y:S01]  /*1ba0*/  IMAD.WIDE R6, R7, 0x4, R2.reuse ;  /* 0x0000000407067825 */ /* 0x100fe200078e0202 */
[----:B------:R0:W-:Y:S03]  /*1bb0*/  @P5 STG.E desc[UR22][R12.64], R23 ;  /* 0x000000170c005986 */ /* 0x0001e6000c101916 */
[----:B------:R-:W-:Y:S01]  /*1bc0*/  IMAD.WIDE R16, R5, 0x4, R2 ;  /* 0x0000000405107825 */ /* 0x000fe200078e0202 */
[----:B------:R0:W-:Y:S01]  /*1bd0*/  @P4 STG.E desc[UR22][R10.64], R25 ;  /* 0x000000190a004986 */ /* 0x0001e2000c101916 */
[----:B------:R-:W-:-:S03]  /*1be0*/  MOV R19, UR4 ;  /* 0x0000000400137c02 */ /* 0x000fc60008000f00 */
[----:B------:R0:W-:Y:S04]  /*1bf0*/  @P3 STG.E desc[UR22][R8.64], R27 ;  /* 0x0000001b08003986 */ /* 0x0001e8000c101916 */
[----:B------:R0:W-:Y:S01]  /*1c00*/  @P2 STG.E desc[UR22][R6.64], R29 ;  /* 0x0000001d06002986 */ /* 0x0001e2000c101916 */
[----:B------:R-:W-:-:S03]  /*1c10*/  IMAD R19, R19, 0x1e8020, R0 ;  /* 0x001e802013137824 */ /* 0x000fc600078e0200 */
[----:B------:R0:W-:Y:S02]  /*1c20*/  @P1 STG.E desc[UR22][R16.64], R31 ;  /* 0x0000001f10001986 */ /* 0x0001e4000c101916 */
[----:B0-----:R-:W-:Y:S05]  /*1c30*/  @!P0 EXIT ;  /* 0x000000000000894d */ /* 0x001fea0003800000 */
[----:B------:R-:W0:Y:S01]  /*1c40*/  LDS R5, [R4+0x3c3c] ;  /* 0x003c3c0004057984 */ /* 0x000e220000000800 */
[----:B------:R-:W-:-:S05]  /*1c50*/  IMAD.WIDE R2, R19, 0x4, R2 ;  /* 0x0000000413027825 */ /* 0x000fca00078e0202 */
[----:B0-----:R-:W-:Y:S01]  /*1c60*/  STG.E desc[UR22][R2.64], R5 ;  /* 0x0000000502007986 */ /* 0x001fe2000c101916 */
[----:B------:R-:W-:Y:S05]  /*1c70*/  EXIT ;  /* 0x000000000000794d */ /* 0x000fea0003800000 */
.L_x_0:
[----:B------:R-:W-:-:S00]  /*1c80*/  BRA `(.L_x_0) ;  /* 0xfffffffc00fc7947 */ /* 0x000fc0000383ffff */
[----:B------:R-:W-:-:S00]  /*1c90*/  NOP ;  /* 0x0000000000007918 */ /* 0x000fc00000000000 */
        /* <DEDUP_REMOVED lines=14> */
.L_x_1:


//--------------------- .nv.global.init           --------------------------
	.section	.nv.global.init,"aw",@progbits
.nv.global.init:
	.type		_$_str,@object
	.size		_$_str,(_$_str_$_2 - _$_str)
_$_str:
        /*0000*/ 	.byte	0x5f, 0x5f, 0x43, 0x55, 0x44, 0x41, 0x5f, 0x46, 0x54, 0x5a, 0x00
	.type		_$_str_$_2,@object
	.size		_$_str_$_2,(.L_1 - _$_str_$_2)
_$_str_$_2:
        /*000b*/ 	.byte	0x5f, 0x5f, 0x43, 0x55, 0x44, 0x41, 0x5f, 0x50, 0x52, 0x45, 0x43, 0x5f, 0x53, 0x51, 0x52, 0x54
        /*001b*/ 	.byte	0x00
.L_1:


//--------------------- .nv.shared.triton_poi_fused__native_batch_norm_legit_no_training_relu_7 --------------------------
	.section	.nv.shared.triton_poi_fused__native_batch_norm_legit_no_training_relu_7,"aw",@nobits
	.sectionflags	@""
	.align	16
	.zero		1024


//--------------------- .nv.constant0.triton_poi_fused__native_batch_norm_legit_no_training_relu_7 --------------------------
	.section	.nv.constant0.triton_poi_fused__native_batch_norm_legit_no_training_relu_7,"a",@progbits
	.sectionflags	@""
	.align	4
.nv.constant0.triton_poi_fused__native_batch_norm_legit_no_training_relu_7:
	.zero		584
